//
// Generated by NVIDIA NVVM Compiler
//
// Compiler Build ID: CL-36424714
// Cuda compilation tools, release 13.0, V13.0.88
// Based on NVVM 20.0.0
//

.version 9.0
.target sm_100
.address_size 64

	// .globl	matmul

.visible .entry matmul(
	.param .u64 .ptr .align 1 matmul_param_0,
	.param .u64 .ptr .align 1 matmul_param_1,
	.param .u64 .ptr .align 1 matmul_param_2,
	.param .u32 matmul_param_3,
	.param .u32 matmul_param_4,
	.param .u32 matmul_param_5
)
{
	.reg .pred 	%p<13>;
	.reg .b32 	%r<41>;
	.reg .b32 	%f<68>;
	.reg .b64 	%rd<53>;

	ld.param.u64 	%rd7, [matmul_param_0];
	ld.param.u64 	%rd8, [matmul_param_1];
	ld.param.u64 	%rd6, [matmul_param_2];
	ld.param.u32 	%r18, [matmul_param_3];
	ld.param.u32 	%r20, [matmul_param_4];
	ld.param.u32 	%r19, [matmul_param_5];
	cvta.to.global.u64 	%rd1, %rd8;
	cvta.to.global.u64 	%rd2, %rd7;
	mov.u32 	%r21, %ctaid.y;
	mov.u32 	%r22, %ntid.y;
	mov.u32 	%r23, %tid.y;
	mad.lo.s32 	%r1, %r21, %r22, %r23;
	mov.u32 	%r24, %ctaid.x;
	mov.u32 	%r25, %ntid.x;
	mov.u32 	%r26, %tid.x;
	mad.lo.s32 	%r2, %r24, %r25, %r26;
	setp.ge.s32 	%p1, %r1, %r20;
	setp.ge.s32 	%p2, %r2, %r19;
	or.pred  	%p3, %p1, %p2;
	@%p3 bra 	$L__BB0_14;
	setp.lt.s32 	%p4, %r18, 1;
	mov.f32 	%f67, 0f00000000;
	@%p4 bra 	$L__BB0_13;
	mul.lo.s32 	%r3, %r18, %r1;
	and.b32  	%r4, %r18, 7;
	setp.lt.u32 	%p5, %r18, 8;
	mov.f32 	%f67, 0f00000000;
	mov.b32 	%r39, 0;
	@%p5 bra 	$L__BB0_5;
	and.b32  	%r39, %r18, 2147483640;
	neg.s32 	%r37, %r39;
	shl.b32 	%r7, %r19, 3;
	mul.wide.u32 	%rd9, %r3, 4;
	add.s64 	%rd10, %rd9, %rd2;
	add.s64 	%rd52, %rd10, 16;
	mov.f32 	%f67, 0f00000000;
	mul.wide.s32 	%rd13, %r19, 4;
	mov.u32 	%r36, %r2;
$L__BB0_4:
	.pragma "nounroll";
	ld.global.f32 	%f17, [%rd52+-16];
	mul.wide.s32 	%rd11, %r36, 4;
	add.s64 	%rd12, %rd1, %rd11;
	ld.global.f32 	%f18, [%rd12];
	fma.rn.f32 	%f19, %f17, %f18, %f67;
	ld.global.f32 	%f20, [%rd52+-12];
	add.s64 	%rd14, %rd12, %rd13;
	ld.global.f32 	%f21, [%rd14];
	fma.rn.f32 	%f22, %f20, %f21, %f19;
	ld.global.f32 	%f23, [%rd52+-8];
	add.s64 	%rd15, %rd14, %rd13;
	ld.global.f32 	%f24, [%rd15];
	fma.rn.f32 	%f25, %f23, %f24, %f22;
	ld.global.f32 	%f26, [%rd52+-4];
	add.s64 	%rd16, %rd15, %rd13;
	ld.global.f32 	%f27, [%rd16];
	fma.rn.f32 	%f28, %f26, %f27, %f25;
	ld.global.f32 	%f29, [%rd52];
	add.s64 	%rd17, %rd16, %rd13;
	ld.global.f32 	%f30, [%rd17];
	fma.rn.f32 	%f31, %f29, %f30, %f28;
	ld.global.f32 	%f32, [%rd52+4];
	add.s64 	%rd18, %rd17, %rd13;
	ld.global.f32 	%f33, [%rd18];
	fma.rn.f32 	%f34, %f32, %f33, %f31;
	ld.global.f32 	%f35, [%rd52+8];
	add.s64 	%rd19, %rd18, %rd13;
	ld.global.f32 	%f36, [%rd19];
	fma.rn.f32 	%f37, %f35, %f36, %f34;
	ld.global.f32 	%f38, [%rd52+12];
	add.s64 	%rd20, %rd19, %rd13;
	ld.global.f32 	%f39, [%rd20];
	fma.rn.f32 	%f67, %f38, %f39, %f37;
	add.s32 	%r37, %r37, 8;
	add.s32 	%r36, %r36, %r7;
	add.s64 	%rd52, %rd52, 32;
	setp.ne.s32 	%p6, %r37, 0;
	@%p6 bra 	$L__BB0_4;
$L__BB0_5:
	setp.eq.s32 	%p7, %r4, 0;
	@%p7 bra 	$L__BB0_13;
	and.b32  	%r13, %r18, 3;
	setp.lt.u32 	%p8, %r4, 4;
	@%p8 bra 	$L__BB0_8;
	add.s32 	%r28, %r39, %r3;
	mul.wide.u32 	%rd21, %r28, 4;
	add.s64 	%rd22, %rd2, %rd21;
	ld.global.f32 	%f41, [%rd22];
	mad.lo.s32 	%r29, %r39, %r19, %r2;
	mul.wide.s32 	%rd23, %r29, 4;
	add.s64 	%rd24, %rd1, %rd23;
	ld.global.f32 	%f42, [%rd24];
	fma.rn.f32 	%f43, %f41, %f42, %f67;
	cvt.u64.u32 	%rd25, %r3;
	cvt.u64.u32 	%rd26, %r39;
	add.s64 	%rd27, %rd26, %rd25;
	shl.b64 	%rd28, %rd27, 2;
	add.s64 	%rd29, %rd2, %rd28;
	ld.global.f32 	%f44, [%rd29+4];
	mul.wide.s32 	%rd30, %r19, 4;
	add.s64 	%rd31, %rd24, %rd30;
	ld.global.f32 	%f45, [%rd31];
	fma.rn.f32 	%f46, %f44, %f45, %f43;
	ld.global.f32 	%f47, [%rd29+8];
	add.s64 	%rd32, %rd31, %rd30;
	ld.global.f32 	%f48, [%rd32];
	fma.rn.f32 	%f49, %f47, %f48, %f46;
	ld.global.f32 	%f50, [%rd29+12];
	add.s64 	%rd33, %rd32, %rd30;
	ld.global.f32 	%f51, [%rd33];
	fma.rn.f32 	%f67, %f50, %f51, %f49;
	add.s32 	%r39, %r39, 4;
$L__BB0_8:
	setp.eq.s32 	%p9, %r13, 0;
	@%p9 bra 	$L__BB0_13;
	setp.eq.s32 	%p10, %r13, 1;
	@%p10 bra 	$L__BB0_11;
	add.s32 	%r30, %r39, %r3;
	mul.wide.u32 	%rd34, %r30, 4;
	add.s64 	%rd35, %rd2, %rd34;
	ld.global.f32 	%f53, [%rd35];
	mad.lo.s32 	%r31, %r39, %r19, %r2;
	mul.wide.s32 	%rd36, %r31, 4;
	add.s64 	%rd37, %rd1, %rd36;
	ld.global.f32 	%f54, [%rd37];
	fma.rn.f32 	%f55, %f53, %f54, %f67;
	cvt.u64.u32 	%rd38, %r3;
	cvt.u64.u32 	%rd39, %r39;
	add.s64 	%rd40, %rd39, %rd38;
	shl.b64 	%rd41, %rd40, 2;
	add.s64 	%rd42, %rd2, %rd41;
	ld.global.f32 	%f56, [%rd42+4];
	mul.wide.s32 	%rd43, %r19, 4;
	add.s64 	%rd44, %rd37, %rd43;
	ld.global.f32 	%f57, [%rd44];
	fma.rn.f32 	%f67, %f56, %f57, %f55;
	add.s32 	%r39, %r39, 2;
$L__BB0_11:
	and.b32  	%r32, %r18, 1;
	setp.eq.b32 	%p11, %r32, 1;
	not.pred 	%p12, %p11;
	@%p12 bra 	$L__BB0_13;
	add.s32 	%r33, %r39, %r3;
	mul.wide.u32 	%rd45, %r33, 4;
	add.s64 	%rd46, %rd2, %rd45;
	ld.global.f32 	%f58, [%rd46];
	mad.lo.s32 	%r34, %r39, %r19, %r2;
	mul.wide.s32 	%rd47, %r34, 4;
	add.s64 	%rd48, %rd1, %rd47;
	ld.global.f32 	%f59, [%rd48];
	fma.rn.f32 	%f67, %f58, %f59, %f67;
$L__BB0_13:
	mad.lo.s32 	%r35, %r19, %r1, %r2;
	cvta.to.global.u64 	%rd49, %rd6;
	mul.wide.s32 	%rd50, %r35, 4;
	add.s64 	%rd51, %rd49, %rd50;
	st.global.f32 	[%rd51], %f67;
$L__BB0_14:
	ret;

}
	// .globl	copy_from_slice
.visible .entry copy_from_slice(
	.param .u64 .ptr .align 1 copy_from_slice_param_0,
	.param .u64 .ptr .align 1 copy_from_slice_param_1,
	.param .u32 copy_from_slice_param_2
)
{
	.reg .pred 	%p<2>;
	.reg .b32 	%r<6>;
	.reg .b32 	%f<2>;
	.reg .b64 	%rd<8>;

	ld.param.u64 	%rd1, [copy_from_slice_param_0];
	ld.param.u64 	%rd2, [copy_from_slice_param_1];
	ld.param.u32 	%r2, [copy_from_slice_param_2];
	mov.u32 	%r3, %ctaid.x;
	mov.u32 	%r4, %ntid.x;
	mov.u32 	%r5, %tid.x;
	mad.lo.s32 	%r1, %r3, %r4, %r5;
	setp.ge.s32 	%p1, %r1, %r2;
	@%p1 bra 	$L__BB1_2;
	cvta.to.global.u64 	%rd3, %rd1;
	cvta.to.global.u64 	%rd4, %rd2;
	mul.wide.s32 	%rd5, %r1, 4;
	add.s64 	%rd6, %rd3, %rd5;
	ld.global.f32 	%f1, [%rd6];
	add.s64 	%rd7, %rd4, %rd5;
	st.global.f32 	[%rd7], %f1;
$L__BB1_2:
	ret;

}
	// .globl	rmsnorm
.visible .entry rmsnorm(
	.param .u64 .ptr .align 1 rmsnorm_param_0,
	.param .u64 .ptr .align 1 rmsnorm_param_1,
	.param .u64 .ptr .align 1 rmsnorm_param_2,
	.param .u32 rmsnorm_param_3
)
{
	.reg .pred 	%p<20>;
	.reg .b32 	%r<48>;
	.reg .b32 	%f<204>;
	.reg .b64 	%rd<53>;
	.reg .b64 	%fd<3>;

	ld.param.u64 	%rd28, [rmsnorm_param_0];
	ld.param.u64 	%rd29, [rmsnorm_param_1];
	ld.param.u64 	%rd30, [rmsnorm_param_2];
	ld.param.u32 	%r31, [rmsnorm_param_3];
	cvta.to.global.u64 	%rd1, %rd28;
	cvta.to.global.u64 	%rd2, %rd29;
	cvta.to.global.u64 	%rd3, %rd30;
	mov.u32 	%r32, %ctaid.x;
	mov.u32 	%r33, %ntid.x;
	mov.u32 	%r34, %tid.x;
	mad.lo.s32 	%r35, %r32, %r33, %r34;
	setp.ne.s32 	%p1, %r35, 1;
	@%p1 bra 	$L__BB2_27;
	setp.lt.s32 	%p2, %r31, 1;
	mov.f32 	%f203, 0f00000000;
	@%p2 bra 	$L__BB2_14;
	and.b32  	%r1, %r31, 15;
	setp.lt.u32 	%p3, %r31, 16;
	mov.f32 	%f203, 0f00000000;
	mov.b32 	%r40, 0;
	@%p3 bra 	$L__BB2_5;
	and.b32  	%r40, %r31, 2147483632;
	neg.s32 	%r38, %r40;
	add.s64 	%rd45, %rd2, 32;
	mov.f32 	%f203, 0f00000000;
$L__BB2_4:
	.pragma "nounroll";
	ld.global.f32 	%f19, [%rd45+-32];
	fma.rn.f32 	%f20, %f19, %f19, %f203;
	ld.global.f32 	%f21, [%rd45+-28];
	fma.rn.f32 	%f22, %f21, %f21, %f20;
	ld.global.f32 	%f23, [%rd45+-24];
	fma.rn.f32 	%f24, %f23, %f23, %f22;
	ld.global.f32 	%f25, [%rd45+-20];
	fma.rn.f32 	%f26, %f25, %f25, %f24;
	ld.global.f32 	%f27, [%rd45+-16];
	fma.rn.f32 	%f28, %f27, %f27, %f26;
	ld.global.f32 	%f29, [%rd45+-12];
	fma.rn.f32 	%f30, %f29, %f29, %f28;
	ld.global.f32 	%f31, [%rd45+-8];
	fma.rn.f32 	%f32, %f31, %f31, %f30;
	ld.global.f32 	%f33, [%rd45+-4];
	fma.rn.f32 	%f34, %f33, %f33, %f32;
	ld.global.f32 	%f35, [%rd45];
	fma.rn.f32 	%f36, %f35, %f35, %f34;
	ld.global.f32 	%f37, [%rd45+4];
	fma.rn.f32 	%f38, %f37, %f37, %f36;
	ld.global.f32 	%f39, [%rd45+8];
	fma.rn.f32 	%f40, %f39, %f39, %f38;
	ld.global.f32 	%f41, [%rd45+12];
	fma.rn.f32 	%f42, %f41, %f41, %f40;
	ld.global.f32 	%f43, [%rd45+16];
	fma.rn.f32 	%f44, %f43, %f43, %f42;
	ld.global.f32 	%f45, [%rd45+20];
	fma.rn.f32 	%f46, %f45, %f45, %f44;
	ld.global.f32 	%f47, [%rd45+24];
	fma.rn.f32 	%f48, %f47, %f47, %f46;
	ld.global.f32 	%f49, [%rd45+28];
	fma.rn.f32 	%f203, %f49, %f49, %f48;
	add.s32 	%r38, %r38, 16;
	add.s64 	%rd45, %rd45, 64;
	setp.ne.s32 	%p4, %r38, 0;
	@%p4 bra 	$L__BB2_4;
$L__BB2_5:
	setp.eq.s32 	%p5, %r1, 0;
	@%p5 bra 	$L__BB2_14;
	and.b32  	%r7, %r31, 7;
	setp.lt.u32 	%p6, %r1, 8;
	@%p6 bra 	$L__BB2_8;
	mul.wide.u32 	%rd31, %r40, 4;
	add.s64 	%rd32, %rd2, %rd31;
	ld.global.f32 	%f51, [%rd32];
	fma.rn.f32 	%f52, %f51, %f51, %f203;
	ld.global.f32 	%f53, [%rd32+4];
	fma.rn.f32 	%f54, %f53, %f53, %f52;
	ld.global.f32 	%f55, [%rd32+8];
	fma.rn.f32 	%f56, %f55, %f55, %f54;
	ld.global.f32 	%f57, [%rd32+12];
	fma.rn.f32 	%f58, %f57, %f57, %f56;
	ld.global.f32 	%f59, [%rd32+16];
	fma.rn.f32 	%f60, %f59, %f59, %f58;
	ld.global.f32 	%f61, [%rd32+20];
	fma.rn.f32 	%f62, %f61, %f61, %f60;
	ld.global.f32 	%f63, [%rd32+24];
	fma.rn.f32 	%f64, %f63, %f63, %f62;
	ld.global.f32 	%f65, [%rd32+28];
	fma.rn.f32 	%f203, %f65, %f65, %f64;
	add.s32 	%r40, %r40, 8;
$L__BB2_8:
	setp.eq.s32 	%p7, %r7, 0;
	@%p7 bra 	$L__BB2_14;
	and.b32  	%r10, %r31, 3;
	setp.lt.u32 	%p8, %r7, 4;
	@%p8 bra 	$L__BB2_11;
	mul.wide.u32 	%rd33, %r40, 4;
	add.s64 	%rd34, %rd2, %rd33;
	ld.global.f32 	%f67, [%rd34];
	fma.rn.f32 	%f68, %f67, %f67, %f203;
	ld.global.f32 	%f69, [%rd34+4];
	fma.rn.f32 	%f70, %f69, %f69, %f68;
	ld.global.f32 	%f71, [%rd34+8];
	fma.rn.f32 	%f72, %f71, %f71, %f70;
	ld.global.f32 	%f73, [%rd34+12];
	fma.rn.f32 	%f203, %f73, %f73, %f72;
	add.s32 	%r40, %r40, 4;
$L__BB2_11:
	setp.eq.s32 	%p9, %r10, 0;
	@%p9 bra 	$L__BB2_14;
	mul.wide.u32 	%rd35, %r40, 4;
	add.s64 	%rd46, %rd2, %rd35;
	neg.s32 	%r42, %r10;
$L__BB2_13:
	.pragma "nounroll";
	ld.global.f32 	%f74, [%rd46];
	fma.rn.f32 	%f203, %f74, %f74, %f203;
	add.s64 	%rd46, %rd46, 4;
	add.s32 	%r42, %r42, 1;
	setp.ne.s32 	%p10, %r42, 0;
	@%p10 bra 	$L__BB2_13;
$L__BB2_14:
	setp.lt.s32 	%p11, %r31, 1;
	cvt.rn.f32.s32 	%f75, %r31;
	div.rn.f32 	%f76, %f203, %f75;
	cvt.f64.f32 	%fd1, %f76;
	add.f64 	%fd2, %fd1, 0d3EE4F8B588E368F1;
	cvt.rn.f32.f64 	%f77, %fd2;
	sqrt.rn.f32 	%f78, %f77;
	rcp.rn.f32 	%f14, %f78;
	@%p11 bra 	$L__BB2_27;
	and.b32  	%r16, %r31, 15;
	setp.lt.u32 	%p12, %r31, 16;
	mov.b32 	%r45, 0;
	@%p12 bra 	$L__BB2_18;
	and.b32  	%r45, %r31, 2147483632;
	neg.s32 	%r43, %r45;
	add.s64 	%rd49, %rd3, 32;
	add.s64 	%rd48, %rd2, 32;
	add.s64 	%rd47, %rd1, 32;
$L__BB2_17:
	.pragma "nounroll";
	ld.global.f32 	%f79, [%rd49+-32];
	mul.f32 	%f80, %f14, %f79;
	ld.global.f32 	%f81, [%rd48+-32];
	mul.f32 	%f82, %f80, %f81;
	st.global.f32 	[%rd47+-32], %f82;
	ld.global.f32 	%f83, [%rd49+-28];
	mul.f32 	%f84, %f14, %f83;
	ld.global.f32 	%f85, [%rd48+-28];
	mul.f32 	%f86, %f84, %f85;
	st.global.f32 	[%rd47+-28], %f86;
	ld.global.f32 	%f87, [%rd49+-24];
	mul.f32 	%f88, %f14, %f87;
	ld.global.f32 	%f89, [%rd48+-24];
	mul.f32 	%f90, %f88, %f89;
	st.global.f32 	[%rd47+-24], %f90;
	ld.global.f32 	%f91, [%rd49+-20];
	mul.f32 	%f92, %f14, %f91;
	ld.global.f32 	%f93, [%rd48+-20];
	mul.f32 	%f94, %f92, %f93;
	st.global.f32 	[%rd47+-20], %f94;
	ld.global.f32 	%f95, [%rd49+-16];
	mul.f32 	%f96, %f14, %f95;
	ld.global.f32 	%f97, [%rd48+-16];
	mul.f32 	%f98, %f96, %f97;
	st.global.f32 	[%rd47+-16], %f98;
	ld.global.f32 	%f99, [%rd49+-12];
	mul.f32 	%f100, %f14, %f99;
	ld.global.f32 	%f101, [%rd48+-12];
	mul.f32 	%f102, %f100, %f101;
	st.global.f32 	[%rd47+-12], %f102;
	ld.global.f32 	%f103, [%rd49+-8];
	mul.f32 	%f104, %f14, %f103;
	ld.global.f32 	%f105, [%rd48+-8];
	mul.f32 	%f106, %f104, %f105;
	st.global.f32 	[%rd47+-8], %f106;
	ld.global.f32 	%f107, [%rd49+-4];
	mul.f32 	%f108, %f14, %f107;
	ld.global.f32 	%f109, [%rd48+-4];
	mul.f32 	%f110, %f108, %f109;
	st.global.f32 	[%rd47+-4], %f110;
	ld.global.f32 	%f111, [%rd49];
	mul.f32 	%f112, %f14, %f111;
	ld.global.f32 	%f113, [%rd48];
	mul.f32 	%f114, %f112, %f113;
	st.global.f32 	[%rd47], %f114;
	ld.global.f32 	%f115, [%rd49+4];
	mul.f32 	%f116, %f14, %f115;
	ld.global.f32 	%f117, [%rd48+4];
	mul.f32 	%f118, %f116, %f117;
	st.global.f32 	[%rd47+4], %f118;
	ld.global.f32 	%f119, [%rd49+8];
	mul.f32 	%f120, %f14, %f119;
	ld.global.f32 	%f121, [%rd48+8];
	mul.f32 	%f122, %f120, %f121;
	st.global.f32 	[%rd47+8], %f122;
	ld.global.f32 	%f123, [%rd49+12];
	mul.f32 	%f124, %f14, %f123;
	ld.global.f32 	%f125, [%rd48+12];
	mul.f32 	%f126, %f124, %f125;
	st.global.f32 	[%rd47+12], %f126;
	ld.global.f32 	%f127, [%rd49+16];
	mul.f32 	%f128, %f14, %f127;
	ld.global.f32 	%f129, [%rd48+16];
	mul.f32 	%f130, %f128, %f129;
	st.global.f32 	[%rd47+16], %f130;
	ld.global.f32 	%f131, [%rd49+20];
	mul.f32 	%f132, %f14, %f131;
	ld.global.f32 	%f133, [%rd48+20];
	mul.f32 	%f134, %f132, %f133;
	st.global.f32 	[%rd47+20], %f134;
	ld.global.f32 	%f135, [%rd49+24];
	mul.f32 	%f136, %f14, %f135;
	ld.global.f32 	%f137, [%rd48+24];
	mul.f32 	%f138, %f136, %f137;
	st.global.f32 	[%rd47+24], %f138;
	ld.global.f32 	%f139, [%rd49+28];
	mul.f32 	%f140, %f14, %f139;
	ld.global.f32 	%f141, [%rd48+28];
	mul.f32 	%f142, %f140, %f141;
	st.global.f32 	[%rd47+28], %f142;
	add.s32 	%r43, %r43, 16;
	add.s64 	%rd49, %rd49, 64;
	add.s64 	%rd48, %rd48, 64;
	add.s64 	%rd47, %rd47, 64;
	setp.ne.s32 	%p13, %r43, 0;
	@%p13 bra 	$L__BB2_17;
$L__BB2_18:
	setp.eq.s32 	%p14, %r16, 0;
	@%p14 bra 	$L__BB2_27;
	and.b32  	%r22, %r31, 7;
	setp.lt.u32 	%p15, %r16, 8;
	@%p15 bra 	$L__BB2_21;
	mul.wide.u32 	%rd36, %r45, 4;
	add.s64 	%rd37, %rd3, %rd36;
	ld.global.f32 	%f143, [%rd37];
	mul.f32 	%f144, %f14, %f143;
	add.s64 	%rd38, %rd2, %rd36;
	ld.global.f32 	%f145, [%rd38];
	mul.f32 	%f146, %f144, %f145;
	add.s64 	%rd39, %rd1, %rd36;
	st.global.f32 	[%rd39], %f146;
	ld.global.f32 	%f147, [%rd37+4];
	mul.f32 	%f148, %f14, %f147;
	ld.global.f32 	%f149, [%rd38+4];
	mul.f32 	%f150, %f148, %f149;
	st.global.f32 	[%rd39+4], %f150;
	ld.global.f32 	%f151, [%rd37+8];
	mul.f32 	%f152, %f14, %f151;
	ld.global.f32 	%f153, [%rd38+8];
	mul.f32 	%f154, %f152, %f153;
	st.global.f32 	[%rd39+8], %f154;
	ld.global.f32 	%f155, [%rd37+12];
	mul.f32 	%f156, %f14, %f155;
	ld.global.f32 	%f157, [%rd38+12];
	mul.f32 	%f158, %f156, %f157;
	st.global.f32 	[%rd39+12], %f158;
	ld.global.f32 	%f159, [%rd37+16];
	mul.f32 	%f160, %f14, %f159;
	ld.global.f32 	%f161, [%rd38+16];
	mul.f32 	%f162, %f160, %f161;
	st.global.f32 	[%rd39+16], %f162;
	ld.global.f32 	%f163, [%rd37+20];
	mul.f32 	%f164, %f14, %f163;
	ld.global.f32 	%f165, [%rd38+20];
	mul.f32 	%f166, %f164, %f165;
	st.global.f32 	[%rd39+20], %f166;
	ld.global.f32 	%f167, [%rd37+24];
	mul.f32 	%f168, %f14, %f167;
	ld.global.f32 	%f169, [%rd38+24];
	mul.f32 	%f170, %f168, %f169;
	st.global.f32 	[%rd39+24], %f170;
	ld.global.f32 	%f171, [%rd37+28];
	mul.f32 	%f172, %f14, %f171;
	ld.global.f32 	%f173, [%rd38+28];
	mul.f32 	%f174, %f172, %f173;
	st.global.f32 	[%rd39+28], %f174;
	add.s32 	%r45, %r45, 8;
$L__BB2_21:
	setp.eq.s32 	%p16, %r22, 0;
	@%p16 bra 	$L__BB2_27;
	and.b32  	%r25, %r31, 3;
	setp.lt.u32 	%p17, %r22, 4;
	@%p17 bra 	$L__BB2_24;
	mul.wide.u32 	%rd40, %r45, 4;
	add.s64 	%rd41, %rd3, %rd40;
	ld.global.f32 	%f175, [%rd41];
	mul.f32 	%f176, %f14, %f175;
	add.s64 	%rd42, %rd2, %rd40;
	ld.global.f32 	%f177, [%rd42];
	mul.f32 	%f178, %f176, %f177;
	add.s64 	%rd43, %rd1, %rd40;
	st.global.f32 	[%rd43], %f178;
	ld.global.f32 	%f179, [%rd41+4];
	mul.f32 	%f180, %f14, %f179;
	ld.global.f32 	%f181, [%rd42+4];
	mul.f32 	%f182, %f180, %f181;
	st.global.f32 	[%rd43+4], %f182;
	ld.global.f32 	%f183, [%rd41+8];
	mul.f32 	%f184, %f14, %f183;
	ld.global.f32 	%f185, [%rd42+8];
	mul.f32 	%f186, %f184, %f185;
	st.global.f32 	[%rd43+8], %f186;
	ld.global.f32 	%f187, [%rd41+12];
	mul.f32 	%f188, %f14, %f187;
	ld.global.f32 	%f189, [%rd42+12];
	mul.f32 	%f190, %f188, %f189;
	st.global.f32 	[%rd43+12], %f190;
	add.s32 	%r45, %r45, 4;
$L__BB2_24:
	setp.eq.s32 	%p18, %r25, 0;
	@%p18 bra 	$L__BB2_27;
	mul.wide.u32 	%rd44, %r45, 4;
	add.s64 	%rd52, %rd1, %rd44;
	add.s64 	%rd51, %rd2, %rd44;
	add.s64 	%rd50, %rd3, %rd44;
	neg.s32 	%r47, %r25;
$L__BB2_26:
	.pragma "nounroll";
	ld.global.f32 	%f191, [%rd50];
	mul.f32 	%f192, %f14, %f191;
	ld.global.f32 	%f193, [%rd51];
	mul.f32 	%f194, %f192, %f193;
	st.global.f32 	[%rd52], %f194;
	add.s64 	%rd52, %rd52, 4;
	add.s64 	%rd51, %rd51, 4;
	add.s64 	%rd50, %rd50, 4;
	add.s32 	%r47, %r47, 1;
	setp.ne.s32 	%p19, %r47, 0;
	@%p19 bra 	$L__BB2_26;
$L__BB2_27:
	ret;

}
	// .globl	apply_position
.visible .entry apply_position(
	.param .u64 .ptr .align 1 apply_position_param_0,
	.param .u64 .ptr .align 1 apply_position_param_1,
	.param .u64 .ptr .align 1 apply_position_param_2,
	.param .u64 .ptr .align 1 apply_position_param_3,
	.param .u32 apply_position_param_4,
	.param .u32 apply_position_param_5
)
{
	.reg .pred 	%p<2>;
	.reg .b32 	%r<10>;
	.reg .b32 	%f<17>;
	.reg .b64 	%rd<15>;

	ld.param.u64 	%rd1, [apply_position_param_0];
	ld.param.u64 	%rd2, [apply_position_param_1];
	ld.param.u64 	%rd3, [apply_position_param_2];
	ld.param.u64 	%rd4, [apply_position_param_3];
	ld.param.u32 	%r2, [apply_position_param_5];
	mov.u32 	%r3, %ctaid.x;
	mov.u32 	%r4, %ntid.x;
	mov.u32 	%r5, %tid.x;
	mad.lo.s32 	%r1, %r3, %r4, %r5;
	shr.u32 	%r6, %r2, 31;
	add.s32 	%r7, %r2, %r6;
	shr.s32 	%r8, %r7, 1;
	setp.ge.s32 	%p1, %r1, %r8;
	@%p1 bra 	$L__BB3_2;
	cvta.to.global.u64 	%rd5, %rd3;
	cvta.to.global.u64 	%rd6, %rd4;
	cvta.to.global.u64 	%rd7, %rd1;
	cvta.to.global.u64 	%rd8, %rd2;
	mul.wide.s32 	%rd9, %r1, 4;
	add.s64 	%rd10, %rd5, %rd9;
	ld.global.f32 	%f1, [%rd10];
	add.s64 	%rd11, %rd6, %rd9;
	ld.global.f32 	%f2, [%rd11];
	shl.b32 	%r9, %r1, 1;
	mul.wide.s32 	%rd12, %r9, 4;
	add.s64 	%rd13, %rd7, %rd12;
	ld.global.f32 	%f3, [%rd13];
	mul.f32 	%f4, %f1, %f3;
	ld.global.f32 	%f5, [%rd13+4];
	mul.f32 	%f6, %f2, %f5;
	sub.f32 	%f7, %f4, %f6;
	st.global.f32 	[%rd13], %f7;
	mul.f32 	%f8, %f1, %f7;
	fma.rn.f32 	%f9, %f1, %f5, %f8;
	st.global.f32 	[%rd13+4], %f9;
	add.s64 	%rd14, %rd8, %rd12;
	ld.global.f32 	%f10, [%rd14];
	mul.f32 	%f11, %f1, %f10;
	ld.global.f32 	%f12, [%rd14+4];
	mul.f32 	%f13, %f2, %f12;
	sub.f32 	%f14, %f11, %f13;
	st.global.f32 	[%rd14], %f14;
	mul.f32 	%f15, %f1, %f14;
	fma.rn.f32 	%f16, %f1, %f12, %f15;
	st.global.f32 	[%rd14+4], %f16;
$L__BB3_2:
	ret;

}
	// .globl	multi_head_attention
.visible .entry multi_head_attention(
	.param .u64 .ptr .align 1 multi_head_attention_param_0,
	.param .u64 .ptr .align 1 multi_head_attention_param_1,
	.param .u64 .ptr .align 1 multi_head_attention_param_2,
	.param .u64 .ptr .align 1 multi_head_attention_param_3,
	.param .u64 .ptr .align 1 multi_head_attention_param_4,
	.param .u32 multi_head_attention_param_5,
	.param .u32 multi_head_attention_param_6,
	.param .u32 multi_head_attention_param_7,
	.param .u32 multi_head_attention_param_8,
	.param .u32 multi_head_attention_param_9,
	.param .u32 multi_head_attention_param_10
)
{
	.reg .pred 	%p<112>;
	.reg .b32 	%r<195>;
	.reg .b32 	%f<583>;
	.reg .b64 	%rd<127>;

	ld.param.u64 	%rd20, [multi_head_attention_param_1];
	ld.param.u64 	%rd21, [multi_head_attention_param_2];
	ld.param.u64 	%rd22, [multi_head_attention_param_3];
	ld.param.u64 	%rd23, [multi_head_attention_param_4];
	ld.param.u32 	%r81, [multi_head_attention_param_5];
	ld.param.u32 	%r82, [multi_head_attention_param_6];
	ld.param.u32 	%r83, [multi_head_attention_param_7];
	ld.param.u32 	%r84, [multi_head_attention_param_8];
	ld.param.u32 	%r85, [multi_head_attention_param_9];
	ld.param.u32 	%r86, [multi_head_attention_param_10];
	cvta.to.global.u64 	%rd1, %rd23;
	cvta.to.global.u64 	%rd2, %rd22;
	cvta.to.global.u64 	%rd3, %rd21;
	cvta.to.global.u64 	%rd4, %rd20;
	mov.u32 	%r87, %ctaid.x;
	mov.u32 	%r88, %ntid.x;
	mov.u32 	%r89, %tid.x;
	mad.lo.s32 	%r90, %r87, %r88, %r89;
	setp.ne.s32 	%p1, %r90, 1;
	setp.lt.s32 	%p2, %r86, 1;
	or.pred  	%p3, %p1, %p2;
	@%p3 bra 	$L__BB4_113;
	mul.lo.s32 	%r92, %r82, %r81;
	mul.lo.s32 	%r1, %r92, %r85;
	cvt.rn.f32.s32 	%f1, %r84;
	add.s32 	%r93, %r83, 1;
	and.b32  	%r2, %r93, 7;
	add.s32 	%r3, %r2, -1;
	and.b32  	%r4, %r93, 3;
	and.b32  	%r5, %r93, 15;
	and.b32  	%r6, %r84, 15;
	and.b32  	%r7, %r84, 7;
	add.s32 	%r8, %r7, -1;
	and.b32  	%r9, %r84, 3;
	and.b32  	%r10, %r93, -8;
	and.b32  	%r11, %r83, 1;
	and.b32  	%r12, %r84, 2147483640;
	and.b32  	%r13, %r93, -16;
	and.b32  	%r14, %r84, 2147483632;
	mov.b32 	%r160, 0;
	sqrt.rn.f32 	%f2, %f1;
$L__BB4_2:
	setp.lt.s32 	%p4, %r83, 0;
	mul.lo.s32 	%r94, %r160, %r84;
	cvt.s64.s32 	%rd5, %r94;
	mul.lo.s32 	%r16, %r160, %r85;
	mul.wide.s32 	%rd24, %r16, 4;
	add.s64 	%rd6, %rd4, %rd24;
	mov.f32 	%f573, 0fC1200000;
	@%p4 bra 	$L__BB4_42;
	setp.lt.s32 	%p5, %r84, 1;
	@%p5 bra 	$L__BB4_17;
	mov.b32 	%r161, 0;
$L__BB4_5:
	mov.u32 	%r17, %r161;
	setp.lt.u32 	%p13, %r84, 8;
	cvt.u32.u64 	%r100, %rd5;
	add.s32 	%r101, %r100, %r1;
	mad.lo.s32 	%r102, %r17, %r82, %r101;
	cvt.s64.s32 	%rd7, %r102;
	mov.f32 	%f566, 0f00000000;
	mov.b32 	%r164, 0;
	@%p13 bra 	$L__BB4_8;
	mov.f32 	%f566, 0f00000000;
	mov.b32 	%r162, 0;
$L__BB4_7:
	.pragma "nounroll";
	cvt.u64.u32 	%rd33, %r162;
	add.s64 	%rd34, %rd33, %rd5;
	shl.b64 	%rd35, %rd34, 2;
	add.s64 	%rd36, %rd3, %rd35;
	ld.global.f32 	%f50, [%rd36];
	add.s64 	%rd37, %rd33, %rd7;
	shl.b64 	%rd38, %rd37, 2;
	add.s64 	%rd39, %rd2, %rd38;
	ld.global.f32 	%f51, [%rd39];
	fma.rn.f32 	%f52, %f50, %f51, %f566;
	ld.global.f32 	%f53, [%rd36+4];
	ld.global.f32 	%f54, [%rd39+4];
	fma.rn.f32 	%f55, %f53, %f54, %f52;
	ld.global.f32 	%f56, [%rd36+8];
	ld.global.f32 	%f57, [%rd39+8];
	fma.rn.f32 	%f58, %f56, %f57, %f55;
	ld.global.f32 	%f59, [%rd36+12];
	ld.global.f32 	%f60, [%rd39+12];
	fma.rn.f32 	%f61, %f59, %f60, %f58;
	ld.global.f32 	%f62, [%rd36+16];
	ld.global.f32 	%f63, [%rd39+16];
	fma.rn.f32 	%f64, %f62, %f63, %f61;
	ld.global.f32 	%f65, [%rd36+20];
	ld.global.f32 	%f66, [%rd39+20];
	fma.rn.f32 	%f67, %f65, %f66, %f64;
	ld.global.f32 	%f68, [%rd36+24];
	ld.global.f32 	%f69, [%rd39+24];
	fma.rn.f32 	%f70, %f68, %f69, %f67;
	ld.global.f32 	%f71, [%rd36+28];
	ld.global.f32 	%f72, [%rd39+28];
	fma.rn.f32 	%f566, %f71, %f72, %f70;
	add.s32 	%r162, %r162, 8;
	setp.ne.s32 	%p14, %r162, %r12;
	mov.u32 	%r164, %r12;
	@%p14 bra 	$L__BB4_7;
$L__BB4_8:
	setp.eq.s32 	%p15, %r7, 0;
	@%p15 bra 	$L__BB4_16;
	setp.lt.u32 	%p16, %r8, 3;
	@%p16 bra 	$L__BB4_11;
	cvt.u64.u32 	%rd40, %r164;
	add.s64 	%rd41, %rd40, %rd5;
	shl.b64 	%rd42, %rd41, 2;
	add.s64 	%rd43, %rd3, %rd42;
	ld.global.f32 	%f74, [%rd43];
	add.s64 	%rd44, %rd40, %rd7;
	shl.b64 	%rd45, %rd44, 2;
	add.s64 	%rd46, %rd2, %rd45;
	ld.global.f32 	%f75, [%rd46];
	fma.rn.f32 	%f76, %f74, %f75, %f566;
	ld.global.f32 	%f77, [%rd43+4];
	ld.global.f32 	%f78, [%rd46+4];
	fma.rn.f32 	%f79, %f77, %f78, %f76;
	ld.global.f32 	%f80, [%rd43+8];
	ld.global.f32 	%f81, [%rd46+8];
	fma.rn.f32 	%f82, %f80, %f81, %f79;
	ld.global.f32 	%f83, [%rd43+12];
	ld.global.f32 	%f84, [%rd46+12];
	fma.rn.f32 	%f566, %f83, %f84, %f82;
	add.s32 	%r164, %r164, 4;
$L__BB4_11:
	setp.eq.s32 	%p17, %r9, 0;
	@%p17 bra 	$L__BB4_16;
	setp.eq.s32 	%p18, %r9, 1;
	@%p18 bra 	$L__BB4_14;
	cvt.u64.u32 	%rd47, %r164;
	add.s64 	%rd48, %rd47, %rd5;
	shl.b64 	%rd49, %rd48, 2;
	add.s64 	%rd50, %rd3, %rd49;
	ld.global.f32 	%f86, [%rd50];
	add.s64 	%rd51, %rd47, %rd7;
	shl.b64 	%rd52, %rd51, 2;
	add.s64 	%rd53, %rd2, %rd52;
	ld.global.f32 	%f87, [%rd53];
	fma.rn.f32 	%f88, %f86, %f87, %f566;
	ld.global.f32 	%f89, [%rd50+4];
	ld.global.f32 	%f90, [%rd53+4];
	fma.rn.f32 	%f566, %f89, %f90, %f88;
	add.s32 	%r164, %r164, 2;
$L__BB4_14:
	and.b32  	%r104, %r84, 1;
	setp.eq.b32 	%p19, %r104, 1;
	not.pred 	%p20, %p19;
	@%p20 bra 	$L__BB4_16;
	cvt.u64.u32 	%rd54, %r164;
	add.s64 	%rd55, %rd54, %rd5;
	shl.b64 	%rd56, %rd55, 2;
	add.s64 	%rd57, %rd3, %rd56;
	ld.global.f32 	%f91, [%rd57];
	add.s64 	%rd58, %rd54, %rd7;
	shl.b64 	%rd59, %rd58, 2;
	add.s64 	%rd60, %rd2, %rd59;
	ld.global.f32 	%f92, [%rd60];
	fma.rn.f32 	%f566, %f91, %f92, %f566;
$L__BB4_16:
	div.rn.f32 	%f93, %f566, %f2;
	mul.wide.u32 	%rd61, %r17, 4;
	add.s64 	%rd62, %rd6, %rd61;
	st.global.f32 	[%rd62], %f93;
	add.s32 	%r161, %r17, 1;
	setp.eq.s32 	%p21, %r17, %r83;
	@%p21 bra 	$L__BB4_28;
	bra.uni 	$L__BB4_5;
$L__BB4_17:
	setp.lt.u32 	%p6, %r83, 7;
	mov.f32 	%f46, 0f00000000;
	div.rn.f32 	%f15, %f46, %f2;
	mov.b32 	%r167, 0;
	@%p6 bra 	$L__BB4_20;
	add.s32 	%r96, %r83, 1;
	and.b32  	%r97, %r96, -8;
	neg.s32 	%r169, %r97;
	add.s64 	%rd126, %rd6, 16;
$L__BB4_19:
	.pragma "nounroll";
	st.global.f32 	[%rd126+-16], %f15;
	st.global.f32 	[%rd126+-12], %f15;
	st.global.f32 	[%rd126+-8], %f15;
	st.global.f32 	[%rd126+-4], %f15;
	st.global.f32 	[%rd126], %f15;
	st.global.f32 	[%rd126+4], %f15;
	st.global.f32 	[%rd126+8], %f15;
	st.global.f32 	[%rd126+12], %f15;
	add.s32 	%r169, %r169, 8;
	add.s64 	%rd126, %rd126, 32;
	setp.eq.s32 	%p7, %r169, 0;
	mov.u32 	%r167, %r10;
	@%p7 bra 	$L__BB4_20;
	bra.uni 	$L__BB4_19;
$L__BB4_20:
	setp.eq.s32 	%p8, %r2, 0;
	@%p8 bra 	$L__BB4_28;
	setp.lt.u32 	%p9, %r3, 3;
	@%p9 bra 	$L__BB4_23;
	mul.wide.u32 	%rd27, %r167, 4;
	add.s64 	%rd28, %rd6, %rd27;
	st.global.f32 	[%rd28], %f15;
	st.global.f32 	[%rd28+4], %f15;
	st.global.f32 	[%rd28+8], %f15;
	st.global.f32 	[%rd28+12], %f15;
	add.s32 	%r167, %r167, 4;
$L__BB4_23:
	setp.eq.s32 	%p10, %r4, 0;
	@%p10 bra 	$L__BB4_28;
	setp.eq.s32 	%p11, %r4, 1;
	@%p11 bra 	$L__BB4_26;
	mul.wide.u32 	%rd29, %r167, 4;
	add.s64 	%rd30, %rd6, %rd29;
	st.global.f32 	[%rd30], %f15;
	st.global.f32 	[%rd30+4], %f15;
	add.s32 	%r167, %r167, 2;
$L__BB4_26:
	setp.ne.s32 	%p12, %r11, 0;
	@%p12 bra 	$L__BB4_28;
	mul.wide.u32 	%rd31, %r167, 4;
	add.s64 	%rd32, %rd6, %rd31;
	st.global.f32 	[%rd32], %f15;
$L__BB4_28:
	setp.lt.u32 	%p22, %r83, 15;
	mov.b32 	%r171, 0;
	mov.f32 	%f573, 0fC1200000;
	@%p22 bra 	$L__BB4_31;
	mov.b32 	%r173, 0;
	mov.f32 	%f573, 0fC1200000;
$L__BB4_30:
	.pragma "nounroll";
	mul.wide.u32 	%rd63, %r173, 4;
	add.s64 	%rd64, %rd6, %rd63;
	ld.global.f32 	%f97, [%rd64];
	setp.gt.f32 	%p23, %f97, %f573;
	selp.f32 	%f98, %f97, %f573, %p23;
	ld.global.f32 	%f99, [%rd64+4];
	setp.gt.f32 	%p24, %f99, %f98;
	selp.f32 	%f100, %f99, %f98, %p24;
	ld.global.f32 	%f101, [%rd64+8];
	setp.gt.f32 	%p25, %f101, %f100;
	selp.f32 	%f102, %f101, %f100, %p25;
	ld.global.f32 	%f103, [%rd64+12];
	setp.gt.f32 	%p26, %f103, %f102;
	selp.f32 	%f104, %f103, %f102, %p26;
	ld.global.f32 	%f105, [%rd64+16];
	setp.gt.f32 	%p27, %f105, %f104;
	selp.f32 	%f106, %f105, %f104, %p27;
	ld.global.f32 	%f107, [%rd64+20];
	setp.gt.f32 	%p28, %f107, %f106;
	selp.f32 	%f108, %f107, %f106, %p28;
	ld.global.f32 	%f109, [%rd64+24];
	setp.gt.f32 	%p29, %f109, %f108;
	selp.f32 	%f110, %f109, %f108, %p29;
	ld.global.f32 	%f111, [%rd64+28];
	setp.gt.f32 	%p30, %f111, %f110;
	selp.f32 	%f112, %f111, %f110, %p30;
	ld.global.f32 	%f113, [%rd64+32];
	setp.gt.f32 	%p31, %f113, %f112;
	selp.f32 	%f114, %f113, %f112, %p31;
	ld.global.f32 	%f115, [%rd64+36];
	setp.gt.f32 	%p32, %f115, %f114;
	selp.f32 	%f116, %f115, %f114, %p32;
	ld.global.f32 	%f117, [%rd64+40];
	setp.gt.f32 	%p33, %f117, %f116;
	selp.f32 	%f118, %f117, %f116, %p33;
	ld.global.f32 	%f119, [%rd64+44];
	setp.gt.f32 	%p34, %f119, %f118;
	selp.f32 	%f120, %f119, %f118, %p34;
	ld.global.f32 	%f121, [%rd64+48];
	setp.gt.f32 	%p35, %f121, %f120;
	selp.f32 	%f122, %f121, %f120, %p35;
	ld.global.f32 	%f123, [%rd64+52];
	setp.gt.f32 	%p36, %f123, %f122;
	selp.f32 	%f124, %f123, %f122, %p36;
	ld.global.f32 	%f125, [%rd64+56];
	setp.gt.f32 	%p37, %f125, %f124;
	selp.f32 	%f126, %f125, %f124, %p37;
	ld.global.f32 	%f127, [%rd64+60];
	setp.gt.f32 	%p38, %f127, %f126;
	selp.f32 	%f573, %f127, %f126, %p38;
	add.s32 	%r173, %r173, 16;
	setp.eq.s32 	%p39, %r173, %r13;
	mov.u32 	%r171, %r13;
	@%p39 bra 	$L__BB4_31;
	bra.uni 	$L__BB4_30;
$L__BB4_31:
	setp.eq.s32 	%p40, %r5, 0;
	@%p40 bra 	$L__BB4_42;
	add.s32 	%r107, %r5, -1;
	setp.lt.u32 	%p41, %r107, 7;
	@%p41 bra 	$L__BB4_34;
	mul.wide.u32 	%rd65, %r171, 4;
	add.s64 	%rd66, %rd6, %rd65;
	ld.global.f32 	%f129, [%rd66];
	setp.gt.f32 	%p42, %f129, %f573;
	selp.f32 	%f130, %f129, %f573, %p42;
	ld.global.f32 	%f131, [%rd66+4];
	setp.gt.f32 	%p43, %f131, %f130;
	selp.f32 	%f132, %f131, %f130, %p43;
	ld.global.f32 	%f133, [%rd66+8];
	setp.gt.f32 	%p44, %f133, %f132;
	selp.f32 	%f134, %f133, %f132, %p44;
	ld.global.f32 	%f135, [%rd66+12];
	setp.gt.f32 	%p45, %f135, %f134;
	selp.f32 	%f136, %f135, %f134, %p45;
	ld.global.f32 	%f137, [%rd66+16];
	setp.gt.f32 	%p46, %f137, %f136;
	selp.f32 	%f138, %f137, %f136, %p46;
	ld.global.f32 	%f139, [%rd66+20];
	setp.gt.f32 	%p47, %f139, %f138;
	selp.f32 	%f140, %f139, %f138, %p47;
	ld.global.f32 	%f141, [%rd66+24];
	setp.gt.f32 	%p48, %f141, %f140;
	selp.f32 	%f142, %f141, %f140, %p48;
	ld.global.f32 	%f143, [%rd66+28];
	setp.gt.f32 	%p49, %f143, %f142;
	selp.f32 	%f573, %f143, %f142, %p49;
	add.s32 	%r171, %r171, 8;
$L__BB4_34:
	setp.eq.s32 	%p50, %r2, 0;
	@%p50 bra 	$L__BB4_42;
	setp.lt.u32 	%p51, %r3, 3;
	@%p51 bra 	$L__BB4_37;
	mul.wide.u32 	%rd67, %r171, 4;
	add.s64 	%rd68, %rd6, %rd67;
	ld.global.f32 	%f145, [%rd68];
	setp.gt.f32 	%p52, %f145, %f573;
	selp.f32 	%f146, %f145, %f573, %p52;
	ld.global.f32 	%f147, [%rd68+4];
	setp.gt.f32 	%p53, %f147, %f146;
	selp.f32 	%f148, %f147, %f146, %p53;
	ld.global.f32 	%f149, [%rd68+8];
	setp.gt.f32 	%p54, %f149, %f148;
	selp.f32 	%f150, %f149, %f148, %p54;
	ld.global.f32 	%f151, [%rd68+12];
	setp.gt.f32 	%p55, %f151, %f150;
	selp.f32 	%f573, %f151, %f150, %p55;
	add.s32 	%r171, %r171, 4;
$L__BB4_37:
	setp.eq.s32 	%p56, %r4, 0;
	@%p56 bra 	$L__BB4_42;
	setp.eq.s32 	%p57, %r4, 1;
	mul.wide.u32 	%rd69, %r171, 4;
	add.s64 	%rd11, %rd6, %rd69;
	ld.global.f32 	%f152, [%rd11];
	setp.gt.f32 	%p58, %f152, %f573;
	selp.f32 	%f573, %f152, %f573, %p58;
	@%p57 bra 	$L__BB4_42;
	setp.eq.s32 	%p59, %r4, 2;
	ld.global.f32 	%f153, [%rd11+4];
	setp.gt.f32 	%p60, %f153, %f573;
	selp.f32 	%f573, %f153, %f573, %p60;
	@%p59 bra 	$L__BB4_42;
	ld.global.f32 	%f26, [%rd11+8];
	setp.leu.f32 	%p61, %f26, %f573;
	@%p61 bra 	$L__BB4_42;
	mov.f32 	%f573, %f26;
$L__BB4_42:
	mov.f32 	%f581, 0f00000000;
	@%p4 bra 	$L__BB4_67;
	setp.lt.u32 	%p63, %r83, 7;
	mov.b32 	%r175, 0;
	@%p63 bra 	$L__BB4_46;
	mov.b32 	%r177, 0;
$L__BB4_45:
	.pragma "nounroll";
	mul.wide.u32 	%rd70, %r177, 4;
	add.s64 	%rd71, %rd6, %rd70;
	ld.global.f32 	%f155, [%rd71];
	sub.f32 	%f156, %f155, %f573;
	fma.rn.f32 	%f157, %f156, 0f3BBB989D, 0f3F000000;
	cvt.sat.f32.f32 	%f158, %f157;
	mov.f32 	%f159, 0f4B400001;
	mov.f32 	%f160, 0f437C0000;
	fma.rm.f32 	%f161, %f158, %f160, %f159;
	add.f32 	%f162, %f161, 0fCB40007F;
	neg.f32 	%f163, %f162;
	fma.rn.f32 	%f164, %f156, 0f3FB8AA3B, %f163;
	fma.rn.f32 	%f165, %f156, 0f32A57060, %f164;
	mov.b32 	%r110, %f161;
	shl.b32 	%r111, %r110, 23;
	mov.b32 	%f166, %r111;
	ex2.approx.ftz.f32 	%f167, %f165;
	mul.f32 	%f168, %f167, %f166;
	st.global.f32 	[%rd71], %f168;
	ld.global.f32 	%f169, [%rd71+4];
	sub.f32 	%f170, %f169, %f573;
	fma.rn.f32 	%f171, %f170, 0f3BBB989D, 0f3F000000;
	cvt.sat.f32.f32 	%f172, %f171;
	fma.rm.f32 	%f173, %f172, %f160, %f159;
	add.f32 	%f174, %f173, 0fCB40007F;
	neg.f32 	%f175, %f174;
	fma.rn.f32 	%f176, %f170, 0f3FB8AA3B, %f175;
	fma.rn.f32 	%f177, %f170, 0f32A57060, %f176;
	mov.b32 	%r112, %f173;
	shl.b32 	%r113, %r112, 23;
	mov.b32 	%f178, %r113;
	ex2.approx.ftz.f32 	%f179, %f177;
	mul.f32 	%f180, %f179, %f178;
	st.global.f32 	[%rd71+4], %f180;
	ld.global.f32 	%f181, [%rd71+8];
	sub.f32 	%f182, %f181, %f573;
	fma.rn.f32 	%f183, %f182, 0f3BBB989D, 0f3F000000;
	cvt.sat.f32.f32 	%f184, %f183;
	fma.rm.f32 	%f185, %f184, %f160, %f159;
	add.f32 	%f186, %f185, 0fCB40007F;
	neg.f32 	%f187, %f186;
	fma.rn.f32 	%f188, %f182, 0f3FB8AA3B, %f187;
	fma.rn.f32 	%f189, %f182, 0f32A57060, %f188;
	mov.b32 	%r114, %f185;
	shl.b32 	%r115, %r114, 23;
	mov.b32 	%f190, %r115;
	ex2.approx.ftz.f32 	%f191, %f189;
	mul.f32 	%f192, %f191, %f190;
	st.global.f32 	[%rd71+8], %f192;
	ld.global.f32 	%f193, [%rd71+12];
	sub.f32 	%f194, %f193, %f573;
	fma.rn.f32 	%f195, %f194, 0f3BBB989D, 0f3F000000;
	cvt.sat.f32.f32 	%f196, %f195;
	fma.rm.f32 	%f197, %f196, %f160, %f159;
	add.f32 	%f198, %f197, 0fCB40007F;
	neg.f32 	%f199, %f198;
	fma.rn.f32 	%f200, %f194, 0f3FB8AA3B, %f199;
	fma.rn.f32 	%f201, %f194, 0f32A57060, %f200;
	mov.b32 	%r116, %f197;
	shl.b32 	%r117, %r116, 23;
	mov.b32 	%f202, %r117;
	ex2.approx.ftz.f32 	%f203, %f201;
	mul.f32 	%f204, %f203, %f202;
	st.global.f32 	[%rd71+12], %f204;
	ld.global.f32 	%f205, [%rd71+16];
	sub.f32 	%f206, %f205, %f573;
	fma.rn.f32 	%f207, %f206, 0f3BBB989D, 0f3F000000;
	cvt.sat.f32.f32 	%f208, %f207;
	fma.rm.f32 	%f209, %f208, %f160, %f159;
	add.f32 	%f210, %f209, 0fCB40007F;
	neg.f32 	%f211, %f210;
	fma.rn.f32 	%f212, %f206, 0f3FB8AA3B, %f211;
	fma.rn.f32 	%f213, %f206, 0f32A57060, %f212;
	mov.b32 	%r118, %f209;
	shl.b32 	%r119, %r118, 23;
	mov.b32 	%f214, %r119;
	ex2.approx.ftz.f32 	%f215, %f213;
	mul.f32 	%f216, %f215, %f214;
	st.global.f32 	[%rd71+16], %f216;
	ld.global.f32 	%f217, [%rd71+20];
	sub.f32 	%f218, %f217, %f573;
	fma.rn.f32 	%f219, %f218, 0f3BBB989D, 0f3F000000;
	cvt.sat.f32.f32 	%f220, %f219;
	fma.rm.f32 	%f221, %f220, %f160, %f159;
	add.f32 	%f222, %f221, 0fCB40007F;
	neg.f32 	%f223, %f222;
	fma.rn.f32 	%f224, %f218, 0f3FB8AA3B, %f223;
	fma.rn.f32 	%f225, %f218, 0f32A57060, %f224;
	mov.b32 	%r120, %f221;
	shl.b32 	%r121, %r120, 23;
	mov.b32 	%f226, %r121;
	ex2.approx.ftz.f32 	%f227, %f225;
	mul.f32 	%f228, %f227, %f226;
	st.global.f32 	[%rd71+20], %f228;
	ld.global.f32 	%f229, [%rd71+24];
	sub.f32 	%f230, %f229, %f573;
	fma.rn.f32 	%f231, %f230, 0f3BBB989D, 0f3F000000;
	cvt.sat.f32.f32 	%f232, %f231;
	fma.rm.f32 	%f233, %f232, %f160, %f159;
	add.f32 	%f234, %f233, 0fCB40007F;
	neg.f32 	%f235, %f234;
	fma.rn.f32 	%f236, %f230, 0f3FB8AA3B, %f235;
	fma.rn.f32 	%f237, %f230, 0f32A57060, %f236;
	mov.b32 	%r122, %f233;
	shl.b32 	%r123, %r122, 23;
	mov.b32 	%f238, %r123;
	ex2.approx.ftz.f32 	%f239, %f237;
	mul.f32 	%f240, %f239, %f238;
	st.global.f32 	[%rd71+24], %f240;
	ld.global.f32 	%f241, [%rd71+28];
	sub.f32 	%f242, %f241, %f573;
	fma.rn.f32 	%f243, %f242, 0f3BBB989D, 0f3F000000;
	cvt.sat.f32.f32 	%f244, %f243;
	fma.rm.f32 	%f245, %f244, %f160, %f159;
	add.f32 	%f246, %f245, 0fCB40007F;
	neg.f32 	%f247, %f246;
	fma.rn.f32 	%f248, %f242, 0f3FB8AA3B, %f247;
	fma.rn.f32 	%f249, %f242, 0f32A57060, %f248;
	mov.b32 	%r124, %f245;
	shl.b32 	%r125, %r124, 23;
	mov.b32 	%f250, %r125;
	ex2.approx.ftz.f32 	%f251, %f249;
	mul.f32 	%f252, %f251, %f250;
	st.global.f32 	[%rd71+28], %f252;
	add.s32 	%r177, %r177, 8;
	setp.eq.s32 	%p64, %r177, %r10;
	mov.u32 	%r175, %r10;
	@%p64 bra 	$L__BB4_46;
	bra.uni 	$L__BB4_45;
$L__BB4_46:
	setp.eq.s32 	%p65, %r2, 0;
	@%p65 bra 	$L__BB4_54;
	setp.lt.u32 	%p66, %r3, 3;
	@%p66 bra 	$L__BB4_49;
	mul.wide.u32 	%rd72, %r175, 4;
	add.s64 	%rd73, %rd6, %rd72;
	ld.global.f32 	%f253, [%rd73];
	sub.f32 	%f254, %f253, %f573;
	fma.rn.f32 	%f255, %f254, 0f3BBB989D, 0f3F000000;
	cvt.sat.f32.f32 	%f256, %f255;
	mov.f32 	%f257, 0f4B400001;
	mov.f32 	%f258, 0f437C0000;
	fma.rm.f32 	%f259, %f256, %f258, %f257;
	add.f32 	%f260, %f259, 0fCB40007F;
	neg.f32 	%f261, %f260;
	fma.rn.f32 	%f262, %f254, 0f3FB8AA3B, %f261;
	fma.rn.f32 	%f263, %f254, 0f32A57060, %f262;
	mov.b32 	%r126, %f259;
	shl.b32 	%r127, %r126, 23;
	mov.b32 	%f264, %r127;
	ex2.approx.ftz.f32 	%f265, %f263;
	mul.f32 	%f266, %f265, %f264;
	st.global.f32 	[%rd73], %f266;
	ld.global.f32 	%f267, [%rd73+4];
	sub.f32 	%f268, %f267, %f573;
	fma.rn.f32 	%f269, %f268, 0f3BBB989D, 0f3F000000;
	cvt.sat.f32.f32 	%f270, %f269;
	fma.rm.f32 	%f271, %f270, %f258, %f257;
	add.f32 	%f272, %f271, 0fCB40007F;
	neg.f32 	%f273, %f272;
	fma.rn.f32 	%f274, %f268, 0f3FB8AA3B, %f273;
	fma.rn.f32 	%f275, %f268, 0f32A57060, %f274;
	mov.b32 	%r128, %f271;
	shl.b32 	%r129, %r128, 23;
	mov.b32 	%f276, %r129;
	ex2.approx.ftz.f32 	%f277, %f275;
	mul.f32 	%f278, %f277, %f276;
	st.global.f32 	[%rd73+4], %f278;
	ld.global.f32 	%f279, [%rd73+8];
	sub.f32 	%f280, %f279, %f573;
	fma.rn.f32 	%f281, %f280, 0f3BBB989D, 0f3F000000;
	cvt.sat.f32.f32 	%f282, %f281;
	fma.rm.f32 	%f283, %f282, %f258, %f257;
	add.f32 	%f284, %f283, 0fCB40007F;
	neg.f32 	%f285, %f284;
	fma.rn.f32 	%f286, %f280, 0f3FB8AA3B, %f285;
	fma.rn.f32 	%f287, %f280, 0f32A57060, %f286;
	mov.b32 	%r130, %f283;
	shl.b32 	%r131, %r130, 23;
	mov.b32 	%f288, %r131;
	ex2.approx.ftz.f32 	%f289, %f287;
	mul.f32 	%f290, %f289, %f288;
	st.global.f32 	[%rd73+8], %f290;
	ld.global.f32 	%f291, [%rd73+12];
	sub.f32 	%f292, %f291, %f573;
	fma.rn.f32 	%f293, %f292, 0f3BBB989D, 0f3F000000;
	cvt.sat.f32.f32 	%f294, %f293;
	fma.rm.f32 	%f295, %f294, %f258, %f257;
	add.f32 	%f296, %f295, 0fCB40007F;
	neg.f32 	%f297, %f296;
	fma.rn.f32 	%f298, %f292, 0f3FB8AA3B, %f297;
	fma.rn.f32 	%f299, %f292, 0f32A57060, %f298;
	mov.b32 	%r132, %f295;
	shl.b32 	%r133, %r132, 23;
	mov.b32 	%f300, %r133;
	ex2.approx.ftz.f32 	%f301, %f299;
	mul.f32 	%f302, %f301, %f300;
	st.global.f32 	[%rd73+12], %f302;
	add.s32 	%r175, %r175, 4;
$L__BB4_49:
	setp.eq.s32 	%p67, %r4, 0;
	@%p67 bra 	$L__BB4_54;
	setp.eq.s32 	%p68, %r4, 1;
	@%p68 bra 	$L__BB4_52;
	mul.wide.u32 	%rd74, %r175, 4;
	add.s64 	%rd75, %rd6, %rd74;
	ld.global.f32 	%f303, [%rd75];
	sub.f32 	%f304, %f303, %f573;
	fma.rn.f32 	%f305, %f304, 0f3BBB989D, 0f3F000000;
	cvt.sat.f32.f32 	%f306, %f305;
	mov.f32 	%f307, 0f4B400001;
	mov.f32 	%f308, 0f437C0000;
	fma.rm.f32 	%f309, %f306, %f308, %f307;
	add.f32 	%f310, %f309, 0fCB40007F;
	neg.f32 	%f311, %f310;
	fma.rn.f32 	%f312, %f304, 0f3FB8AA3B, %f311;
	fma.rn.f32 	%f313, %f304, 0f32A57060, %f312;
	mov.b32 	%r134, %f309;
	shl.b32 	%r135, %r134, 23;
	mov.b32 	%f314, %r135;
	ex2.approx.ftz.f32 	%f315, %f313;
	mul.f32 	%f316, %f315, %f314;
	st.global.f32 	[%rd75], %f316;
	ld.global.f32 	%f317, [%rd75+4];
	sub.f32 	%f318, %f317, %f573;
	fma.rn.f32 	%f319, %f318, 0f3BBB989D, 0f3F000000;
	cvt.sat.f32.f32 	%f320, %f319;
	fma.rm.f32 	%f321, %f320, %f308, %f307;
	add.f32 	%f322, %f321, 0fCB40007F;
	neg.f32 	%f323, %f322;
	fma.rn.f32 	%f324, %f318, 0f3FB8AA3B, %f323;
	fma.rn.f32 	%f325, %f318, 0f32A57060, %f324;
	mov.b32 	%r136, %f321;
	shl.b32 	%r137, %r136, 23;
	mov.b32 	%f326, %r137;
	ex2.approx.ftz.f32 	%f327, %f325;
	mul.f32 	%f328, %f327, %f326;
	st.global.f32 	[%rd75+4], %f328;
	add.s32 	%r175, %r175, 2;
$L__BB4_52:
	setp.ne.s32 	%p69, %r11, 0;
	@%p69 bra 	$L__BB4_54;
	mul.wide.u32 	%rd76, %r175, 4;
	add.s64 	%rd77, %rd6, %rd76;
	ld.global.f32 	%f329, [%rd77];
	sub.f32 	%f330, %f329, %f573;
	fma.rn.f32 	%f331, %f330, 0f3BBB989D, 0f3F000000;
	cvt.sat.f32.f32 	%f332, %f331;
	mov.f32 	%f333, 0f4B400001;
	mov.f32 	%f334, 0f437C0000;
	fma.rm.f32 	%f335, %f332, %f334, %f333;
	add.f32 	%f336, %f335, 0fCB40007F;
	neg.f32 	%f337, %f336;
	fma.rn.f32 	%f338, %f330, 0f3FB8AA3B, %f337;
	fma.rn.f32 	%f339, %f330, 0f32A57060, %f338;
	mov.b32 	%r138, %f335;
	shl.b32 	%r139, %r138, 23;
	mov.b32 	%f340, %r139;
	ex2.approx.ftz.f32 	%f341, %f339;
	mul.f32 	%f342, %f341, %f340;
	st.global.f32 	[%rd77], %f342;
$L__BB4_54:
	setp.lt.u32 	%p70, %r83, 15;
	mov.f32 	%f581, 0f00000000;
	mov.b32 	%r179, 0;
	@%p70 bra 	$L__BB4_57;
	mov.f32 	%f581, 0f00000000;
	mov.b32 	%r181, 0;
$L__BB4_56:
	.pragma "nounroll";
	mul.wide.u32 	%rd78, %r181, 4;
	add.s64 	%rd79, %rd6, %rd78;
	ld.global.f32 	%f346, [%rd79];
	add.f32 	%f347, %f581, %f346;
	ld.global.f32 	%f348, [%rd79+4];
	add.f32 	%f349, %f347, %f348;
	ld.global.f32 	%f350, [%rd79+8];
	add.f32 	%f351, %f349, %f350;
	ld.global.f32 	%f352, [%rd79+12];
	add.f32 	%f353, %f351, %f352;
	ld.global.f32 	%f354, [%rd79+16];
	add.f32 	%f355, %f353, %f354;
	ld.global.f32 	%f356, [%rd79+20];
	add.f32 	%f357, %f355, %f356;
	ld.global.f32 	%f358, [%rd79+24];
	add.f32 	%f359, %f357, %f358;
	ld.global.f32 	%f360, [%rd79+28];
	add.f32 	%f361, %f359, %f360;
	ld.global.f32 	%f362, [%rd79+32];
	add.f32 	%f363, %f361, %f362;
	ld.global.f32 	%f364, [%rd79+36];
	add.f32 	%f365, %f363, %f364;
	ld.global.f32 	%f366, [%rd79+40];
	add.f32 	%f367, %f365, %f366;
	ld.global.f32 	%f368, [%rd79+44];
	add.f32 	%f369, %f367, %f368;
	ld.global.f32 	%f370, [%rd79+48];
	add.f32 	%f371, %f369, %f370;
	ld.global.f32 	%f372, [%rd79+52];
	add.f32 	%f373, %f371, %f372;
	ld.global.f32 	%f374, [%rd79+56];
	add.f32 	%f375, %f373, %f374;
	ld.global.f32 	%f376, [%rd79+60];
	add.f32 	%f581, %f375, %f376;
	add.s32 	%r181, %r181, 16;
	setp.eq.s32 	%p71, %r181, %r13;
	mov.u32 	%r179, %r13;
	@%p71 bra 	$L__BB4_57;
	bra.uni 	$L__BB4_56;
$L__BB4_57:
	setp.eq.s32 	%p72, %r5, 0;
	@%p72 bra 	$L__BB4_67;
	add.s32 	%r142, %r5, -1;
	setp.lt.u32 	%p73, %r142, 7;
	@%p73 bra 	$L__BB4_60;
	mul.wide.u32 	%rd80, %r179, 4;
	add.s64 	%rd81, %rd6, %rd80;
	ld.global.f32 	%f378, [%rd81];
	add.f32 	%f379, %f581, %f378;
	ld.global.f32 	%f380, [%rd81+4];
	add.f32 	%f381, %f379, %f380;
	ld.global.f32 	%f382, [%rd81+8];
	add.f32 	%f383, %f381, %f382;
	ld.global.f32 	%f384, [%rd81+12];
	add.f32 	%f385, %f383, %f384;
	ld.global.f32 	%f386, [%rd81+16];
	add.f32 	%f387, %f385, %f386;
	ld.global.f32 	%f388, [%rd81+20];
	add.f32 	%f389, %f387, %f388;
	ld.global.f32 	%f390, [%rd81+24];
	add.f32 	%f391, %f389, %f390;
	ld.global.f32 	%f392, [%rd81+28];
	add.f32 	%f581, %f391, %f392;
	add.s32 	%r179, %r179, 8;
$L__BB4_60:
	@%p65 bra 	$L__BB4_67;
	setp.lt.u32 	%p75, %r3, 3;
	@%p75 bra 	$L__BB4_63;
	mul.wide.u32 	%rd82, %r179, 4;
	add.s64 	%rd83, %rd6, %rd82;
	ld.global.f32 	%f394, [%rd83];
	add.f32 	%f395, %f581, %f394;
	ld.global.f32 	%f396, [%rd83+4];
	add.f32 	%f397, %f395, %f396;
	ld.global.f32 	%f398, [%rd83+8];
	add.f32 	%f399, %f397, %f398;
	ld.global.f32 	%f400, [%rd83+12];
	add.f32 	%f581, %f399, %f400;
	add.s32 	%r179, %r179, 4;
$L__BB4_63:
	setp.eq.s32 	%p76, %r4, 0;
	@%p76 bra 	$L__BB4_67;
	setp.eq.s32 	%p77, %r4, 1;
	mul.wide.u32 	%rd84, %r179, 4;
	add.s64 	%rd12, %rd6, %rd84;
	ld.global.f32 	%f401, [%rd12];
	add.f32 	%f581, %f581, %f401;
	@%p77 bra 	$L__BB4_67;
	setp.eq.s32 	%p78, %r4, 2;
	ld.global.f32 	%f402, [%rd12+4];
	add.f32 	%f581, %f581, %f402;
	@%p78 bra 	$L__BB4_67;
	ld.global.f32 	%f403, [%rd12+8];
	add.f32 	%f581, %f581, %f403;
$L__BB4_67:
	@%p4 bra 	$L__BB4_81;
	setp.lt.u32 	%p80, %r83, 15;
	mov.b32 	%r184, 0;
	@%p80 bra 	$L__BB4_71;
	mov.b32 	%r182, 0;
$L__BB4_70:
	.pragma "nounroll";
	mul.wide.u32 	%rd85, %r182, 4;
	add.s64 	%rd86, %rd6, %rd85;
	ld.global.f32 	%f404, [%rd86];
	div.rn.f32 	%f405, %f404, %f581;
	st.global.f32 	[%rd86], %f405;
	ld.global.f32 	%f406, [%rd86+4];
	div.rn.f32 	%f407, %f406, %f581;
	st.global.f32 	[%rd86+4], %f407;
	ld.global.f32 	%f408, [%rd86+8];
	div.rn.f32 	%f409, %f408, %f581;
	st.global.f32 	[%rd86+8], %f409;
	ld.global.f32 	%f410, [%rd86+12];
	div.rn.f32 	%f411, %f410, %f581;
	st.global.f32 	[%rd86+12], %f411;
	ld.global.f32 	%f412, [%rd86+16];
	div.rn.f32 	%f413, %f412, %f581;
	st.global.f32 	[%rd86+16], %f413;
	ld.global.f32 	%f414, [%rd86+20];
	div.rn.f32 	%f415, %f414, %f581;
	st.global.f32 	[%rd86+20], %f415;
	ld.global.f32 	%f416, [%rd86+24];
	div.rn.f32 	%f417, %f416, %f581;
	st.global.f32 	[%rd86+24], %f417;
	ld.global.f32 	%f418, [%rd86+28];
	div.rn.f32 	%f419, %f418, %f581;
	st.global.f32 	[%rd86+28], %f419;
	ld.global.f32 	%f420, [%rd86+32];
	div.rn.f32 	%f421, %f420, %f581;
	st.global.f32 	[%rd86+32], %f421;
	ld.global.f32 	%f422, [%rd86+36];
	div.rn.f32 	%f423, %f422, %f581;
	st.global.f32 	[%rd86+36], %f423;
	ld.global.f32 	%f424, [%rd86+40];
	div.rn.f32 	%f425, %f424, %f581;
	st.global.f32 	[%rd86+40], %f425;
	ld.global.f32 	%f426, [%rd86+44];
	div.rn.f32 	%f427, %f426, %f581;
	st.global.f32 	[%rd86+44], %f427;
	ld.global.f32 	%f428, [%rd86+48];
	div.rn.f32 	%f429, %f428, %f581;
	st.global.f32 	[%rd86+48], %f429;
	ld.global.f32 	%f430, [%rd86+52];
	div.rn.f32 	%f431, %f430, %f581;
	st.global.f32 	[%rd86+52], %f431;
	ld.global.f32 	%f432, [%rd86+56];
	div.rn.f32 	%f433, %f432, %f581;
	st.global.f32 	[%rd86+56], %f433;
	ld.global.f32 	%f434, [%rd86+60];
	div.rn.f32 	%f435, %f434, %f581;
	st.global.f32 	[%rd86+60], %f435;
	add.s32 	%r182, %r182, 16;
	setp.ne.s32 	%p81, %r182, %r13;
	mov.u32 	%r184, %r13;
	@%p81 bra 	$L__BB4_70;
$L__BB4_71:
	setp.eq.s32 	%p82, %r5, 0;
	@%p82 bra 	$L__BB4_81;
	add.s32 	%r145, %r5, -1;
	setp.lt.u32 	%p83, %r145, 7;
	@%p83 bra 	$L__BB4_74;
	mul.wide.u32 	%rd87, %r184, 4;
	add.s64 	%rd88, %rd6, %rd87;
	ld.global.f32 	%f436, [%rd88];
	div.rn.f32 	%f437, %f436, %f581;
	st.global.f32 	[%rd88], %f437;
	ld.global.f32 	%f438, [%rd88+4];
	div.rn.f32 	%f439, %f438, %f581;
	st.global.f32 	[%rd88+4], %f439;
	ld.global.f32 	%f440, [%rd88+8];
	div.rn.f32 	%f441, %f440, %f581;
	st.global.f32 	[%rd88+8], %f441;
	ld.global.f32 	%f442, [%rd88+12];
	div.rn.f32 	%f443, %f442, %f581;
	st.global.f32 	[%rd88+12], %f443;
	ld.global.f32 	%f444, [%rd88+16];
	div.rn.f32 	%f445, %f444, %f581;
	st.global.f32 	[%rd88+16], %f445;
	ld.global.f32 	%f446, [%rd88+20];
	div.rn.f32 	%f447, %f446, %f581;
	st.global.f32 	[%rd88+20], %f447;
	ld.global.f32 	%f448, [%rd88+24];
	div.rn.f32 	%f449, %f448, %f581;
	st.global.f32 	[%rd88+24], %f449;
	ld.global.f32 	%f450, [%rd88+28];
	div.rn.f32 	%f451, %f450, %f581;
	st.global.f32 	[%rd88+28], %f451;
	add.s32 	%r184, %r184, 8;
$L__BB4_74:
	setp.eq.s32 	%p84, %r2, 0;
	@%p84 bra 	$L__BB4_81;
	setp.lt.u32 	%p85, %r3, 3;
	@%p85 bra 	$L__BB4_77;
	mul.wide.u32 	%rd89, %r184, 4;
	add.s64 	%rd90, %rd6, %rd89;
	ld.global.f32 	%f452, [%rd90];
	div.rn.f32 	%f453, %f452, %f581;
	st.global.f32 	[%rd90], %f453;
	ld.global.f32 	%f454, [%rd90+4];
	div.rn.f32 	%f455, %f454, %f581;
	st.global.f32 	[%rd90+4], %f455;
	ld.global.f32 	%f456, [%rd90+8];
	div.rn.f32 	%f457, %f456, %f581;
	st.global.f32 	[%rd90+8], %f457;
	ld.global.f32 	%f458, [%rd90+12];
	div.rn.f32 	%f459, %f458, %f581;
	st.global.f32 	[%rd90+12], %f459;
	add.s32 	%r184, %r184, 4;
$L__BB4_77:
	setp.eq.s32 	%p86, %r4, 0;
	@%p86 bra 	$L__BB4_81;
	setp.eq.s32 	%p87, %r4, 1;
	mul.wide.u32 	%rd91, %r184, 4;
	add.s64 	%rd13, %rd6, %rd91;
	ld.global.f32 	%f460, [%rd13];
	div.rn.f32 	%f461, %f460, %f581;
	st.global.f32 	[%rd13], %f461;
	@%p87 bra 	$L__BB4_81;
	setp.eq.s32 	%p88, %r4, 2;
	ld.global.f32 	%f462, [%rd13+4];
	div.rn.f32 	%f463, %f462, %f581;
	st.global.f32 	[%rd13+4], %f463;
	@%p88 bra 	$L__BB4_81;
	ld.global.f32 	%f464, [%rd13+8];
	div.rn.f32 	%f465, %f464, %f581;
	st.global.f32 	[%rd13+8], %f465;
$L__BB4_81:
	ld.param.u64 	%rd125, [multi_head_attention_param_0];
	setp.lt.s32 	%p89, %r84, 1;
	cvta.to.global.u64 	%rd92, %rd125;
	shl.b64 	%rd93, %rd5, 2;
	add.s64 	%rd14, %rd92, %rd93;
	@%p89 bra 	$L__BB4_95;
	setp.lt.u32 	%p90, %r84, 16;
	mov.b32 	%r187, 0;
	@%p90 bra 	$L__BB4_85;
	mov.b32 	%r194, 0;
$L__BB4_84:
	.pragma "nounroll";
	mul.wide.u32 	%rd94, %r194, 4;
	add.s64 	%rd95, %rd14, %rd94;
	mov.b32 	%r148, 0;
	st.global.u32 	[%rd95], %r148;
	st.global.u32 	[%rd95+4], %r148;
	st.global.u32 	[%rd95+8], %r148;
	st.global.u32 	[%rd95+12], %r148;
	st.global.u32 	[%rd95+16], %r148;
	st.global.u32 	[%rd95+20], %r148;
	st.global.u32 	[%rd95+24], %r148;
	st.global.u32 	[%rd95+28], %r148;
	st.global.u32 	[%rd95+32], %r148;
	st.global.u32 	[%rd95+36], %r148;
	st.global.u32 	[%rd95+40], %r148;
	st.global.u32 	[%rd95+44], %r148;
	st.global.u32 	[%rd95+48], %r148;
	st.global.u32 	[%rd95+52], %r148;
	st.global.u32 	[%rd95+56], %r148;
	st.global.u32 	[%rd95+60], %r148;
	add.s32 	%r194, %r194, 16;
	setp.eq.s32 	%p91, %r194, %r14;
	mov.u32 	%r187, %r14;
	@%p91 bra 	$L__BB4_85;
	bra.uni 	$L__BB4_84;
$L__BB4_85:
	setp.eq.s32 	%p92, %r6, 0;
	@%p92 bra 	$L__BB4_95;
	add.s32 	%r149, %r6, -1;
	setp.lt.u32 	%p93, %r149, 7;
	@%p93 bra 	$L__BB4_88;
	mul.wide.u32 	%rd96, %r187, 4;
	add.s64 	%rd97, %rd14, %rd96;
	mov.b32 	%r150, 0;
	st.global.u32 	[%rd97], %r150;
	st.global.u32 	[%rd97+4], %r150;
	st.global.u32 	[%rd97+8], %r150;
	st.global.u32 	[%rd97+12], %r150;
	st.global.u32 	[%rd97+16], %r150;
	st.global.u32 	[%rd97+20], %r150;
	st.global.u32 	[%rd97+24], %r150;
	st.global.u32 	[%rd97+28], %r150;
	add.s32 	%r187, %r187, 8;
$L__BB4_88:
	setp.eq.s32 	%p94, %r7, 0;
	@%p94 bra 	$L__BB4_95;
	setp.lt.u32 	%p95, %r8, 3;
	@%p95 bra 	$L__BB4_91;
	mul.wide.u32 	%rd98, %r187, 4;
	add.s64 	%rd99, %rd14, %rd98;
	mov.b32 	%r151, 0;
	st.global.u32 	[%rd99], %r151;
	st.global.u32 	[%rd99+4], %r151;
	st.global.u32 	[%rd99+8], %r151;
	st.global.u32 	[%rd99+12], %r151;
	add.s32 	%r187, %r187, 4;
$L__BB4_91:
	setp.eq.s32 	%p96, %r9, 0;
	@%p96 bra 	$L__BB4_95;
	setp.eq.s32 	%p97, %r9, 1;
	mul.wide.u32 	%rd100, %r187, 4;
	add.s64 	%rd15, %rd14, %rd100;
	mov.b32 	%r152, 0;
	st.global.u32 	[%rd15], %r152;
	@%p97 bra 	$L__BB4_95;
	setp.eq.s32 	%p98, %r9, 2;
	mov.b32 	%r153, 0;
	st.global.u32 	[%rd15+4], %r153;
	@%p98 bra 	$L__BB4_95;
	mov.b32 	%r154, 0;
	st.global.u32 	[%rd15+8], %r154;
$L__BB4_95:
	@%p4 bra 	$L__BB4_112;
	cvt.u32.u64 	%r67, %rd5;
	@%p89 bra 	$L__BB4_112;
	add.s32 	%r68, %r67, %r1;
	mov.b32 	%r189, 0;
$L__BB4_98:
	mov.u32 	%r69, %r189;
	setp.lt.u32 	%p101, %r84, 16;
	mad.lo.s32 	%r157, %r69, %r82, %r68;
	cvt.s64.s32 	%rd16, %r157;
	mul.wide.u32 	%rd101, %r69, 4;
	add.s64 	%rd102, %rd6, %rd101;
	ld.global.f32 	%f44, [%rd102];
	mov.b32 	%r192, 0;
	@%p101 bra 	$L__BB4_101;
	mov.b32 	%r190, 0;
$L__BB4_100:
	.pragma "nounroll";
	cvt.u64.u32 	%rd103, %r190;
	add.s64 	%rd104, %rd103, %rd16;
	shl.b64 	%rd105, %rd104, 2;
	add.s64 	%rd106, %rd1, %rd105;
	ld.global.f32 	%f466, [%rd106];
	mul.wide.u32 	%rd107, %r190, 4;
	add.s64 	%rd108, %rd14, %rd107;
	ld.global.f32 	%f467, [%rd108];
	fma.rn.f32 	%f468, %f44, %f466, %f467;
	st.global.f32 	[%rd108], %f468;
	ld.global.f32 	%f469, [%rd106+4];
	ld.global.f32 	%f470, [%rd108+4];
	fma.rn.f32 	%f471, %f44, %f469, %f470;
	st.global.f32 	[%rd108+4], %f471;
	ld.global.f32 	%f472, [%rd106+8];
	ld.global.f32 	%f473, [%rd108+8];
	fma.rn.f32 	%f474, %f44, %f472, %f473;
	st.global.f32 	[%rd108+8], %f474;
	ld.global.f32 	%f475, [%rd106+12];
	ld.global.f32 	%f476, [%rd108+12];
	fma.rn.f32 	%f477, %f44, %f475, %f476;
	st.global.f32 	[%rd108+12], %f477;
	ld.global.f32 	%f478, [%rd106+16];
	ld.global.f32 	%f479, [%rd108+16];
	fma.rn.f32 	%f480, %f44, %f478, %f479;
	st.global.f32 	[%rd108+16], %f480;
	ld.global.f32 	%f481, [%rd106+20];
	ld.global.f32 	%f482, [%rd108+20];
	fma.rn.f32 	%f483, %f44, %f481, %f482;
	st.global.f32 	[%rd108+20], %f483;
	ld.global.f32 	%f484, [%rd106+24];
	ld.global.f32 	%f485, [%rd108+24];
	fma.rn.f32 	%f486, %f44, %f484, %f485;
	st.global.f32 	[%rd108+24], %f486;
	ld.global.f32 	%f487, [%rd106+28];
	ld.global.f32 	%f488, [%rd108+28];
	fma.rn.f32 	%f489, %f44, %f487, %f488;
	st.global.f32 	[%rd108+28], %f489;
	ld.global.f32 	%f490, [%rd106+32];
	ld.global.f32 	%f491, [%rd108+32];
	fma.rn.f32 	%f492, %f44, %f490, %f491;
	st.global.f32 	[%rd108+32], %f492;
	ld.global.f32 	%f493, [%rd106+36];
	ld.global.f32 	%f494, [%rd108+36];
	fma.rn.f32 	%f495, %f44, %f493, %f494;
	st.global.f32 	[%rd108+36], %f495;
	ld.global.f32 	%f496, [%rd106+40];
	ld.global.f32 	%f497, [%rd108+40];
	fma.rn.f32 	%f498, %f44, %f496, %f497;
	st.global.f32 	[%rd108+40], %f498;
	ld.global.f32 	%f499, [%rd106+44];
	ld.global.f32 	%f500, [%rd108+44];
	fma.rn.f32 	%f501, %f44, %f499, %f500;
	st.global.f32 	[%rd108+44], %f501;
	ld.global.f32 	%f502, [%rd106+48];
	ld.global.f32 	%f503, [%rd108+48];
	fma.rn.f32 	%f504, %f44, %f502, %f503;
	st.global.f32 	[%rd108+48], %f504;
	ld.global.f32 	%f505, [%rd106+52];
	ld.global.f32 	%f506, [%rd108+52];
	fma.rn.f32 	%f507, %f44, %f505, %f506;
	st.global.f32 	[%rd108+52], %f507;
	ld.global.f32 	%f508, [%rd106+56];
	ld.global.f32 	%f509, [%rd108+56];
	fma.rn.f32 	%f510, %f44, %f508, %f509;
	st.global.f32 	[%rd108+56], %f510;
	ld.global.f32 	%f511, [%rd106+60];
	ld.global.f32 	%f512, [%rd108+60];
	fma.rn.f32 	%f513, %f44, %f511, %f512;
	st.global.f32 	[%rd108+60], %f513;
	add.s32 	%r190, %r190, 16;
	setp.ne.s32 	%p102, %r190, %r14;
	mov.u32 	%r192, %r14;
	@%p102 bra 	$L__BB4_100;
$L__BB4_101:
	setp.eq.s32 	%p103, %r6, 0;
	@%p103 bra 	$L__BB4_111;
	add.s32 	%r159, %r6, -1;
	setp.lt.u32 	%p104, %r159, 7;
	@%p104 bra 	$L__BB4_104;
	cvt.u64.u32 	%rd109, %r192;
	add.s64 	%rd110, %rd109, %rd16;
	shl.b64 	%rd111, %rd110, 2;
	add.s64 	%rd112, %rd1, %rd111;
	ld.global.f32 	%f514, [%rd112];
	mul.wide.u32 	%rd113, %r192, 4;
	add.s64 	%rd114, %rd14, %rd113;
	ld.global.f32 	%f515, [%rd114];
	fma.rn.f32 	%f516, %f44, %f514, %f515;
	st.global.f32 	[%rd114], %f516;
	ld.global.f32 	%f517, [%rd112+4];
	ld.global.f32 	%f518, [%rd114+4];
	fma.rn.f32 	%f519, %f44, %f517, %f518;
	st.global.f32 	[%rd114+4], %f519;
	ld.global.f32 	%f520, [%rd112+8];
	ld.global.f32 	%f521, [%rd114+8];
	fma.rn.f32 	%f522, %f44, %f520, %f521;
	st.global.f32 	[%rd114+8], %f522;
	ld.global.f32 	%f523, [%rd112+12];
	ld.global.f32 	%f524, [%rd114+12];
	fma.rn.f32 	%f525, %f44, %f523, %f524;
	st.global.f32 	[%rd114+12], %f525;
	ld.global.f32 	%f526, [%rd112+16];
	ld.global.f32 	%f527, [%rd114+16];
	fma.rn.f32 	%f528, %f44, %f526, %f527;
	st.global.f32 	[%rd114+16], %f528;
	ld.global.f32 	%f529, [%rd112+20];
	ld.global.f32 	%f530, [%rd114+20];
	fma.rn.f32 	%f531, %f44, %f529, %f530;
	st.global.f32 	[%rd114+20], %f531;
	ld.global.f32 	%f532, [%rd112+24];
	ld.global.f32 	%f533, [%rd114+24];
	fma.rn.f32 	%f534, %f44, %f532, %f533;
	st.global.f32 	[%rd114+24], %f534;
	ld.global.f32 	%f535, [%rd112+28];
	ld.global.f32 	%f536, [%rd114+28];
	fma.rn.f32 	%f537, %f44, %f535, %f536;
	st.global.f32 	[%rd114+28], %f537;
	add.s32 	%r192, %r192, 8;
$L__BB4_104:
	setp.eq.s32 	%p105, %r7, 0;
	@%p105 bra 	$L__BB4_111;
	setp.lt.u32 	%p106, %r8, 3;
	@%p106 bra 	$L__BB4_107;
	cvt.u64.u32 	%rd115, %r192;
	add.s64 	%rd116, %rd115, %rd16;
	shl.b64 	%rd117, %rd116, 2;
	add.s64 	%rd118, %rd1, %rd117;
	ld.global.f32 	%f538, [%rd118];
	mul.wide.u32 	%rd119, %r192, 4;
	add.s64 	%rd120, %rd14, %rd119;
	ld.global.f32 	%f539, [%rd120];
	fma.rn.f32 	%f540, %f44, %f538, %f539;
	st.global.f32 	[%rd120], %f540;
	ld.global.f32 	%f541, [%rd118+4];
	ld.global.f32 	%f542, [%rd120+4];
	fma.rn.f32 	%f543, %f44, %f541, %f542;
	st.global.f32 	[%rd120+4], %f543;
	ld.global.f32 	%f544, [%rd118+8];
	ld.global.f32 	%f545, [%rd120+8];
	fma.rn.f32 	%f546, %f44, %f544, %f545;
	st.global.f32 	[%rd120+8], %f546;
	ld.global.f32 	%f547, [%rd118+12];
	ld.global.f32 	%f548, [%rd120+12];
	fma.rn.f32 	%f549, %f44, %f547, %f548;
	st.global.f32 	[%rd120+12], %f549;
	add.s32 	%r192, %r192, 4;
$L__BB4_107:
	setp.eq.s32 	%p107, %r9, 0;
	@%p107 bra 	$L__BB4_111;
	setp.eq.s32 	%p108, %r9, 1;
	cvt.u64.u32 	%rd121, %r192;
	add.s64 	%rd122, %rd121, %rd16;
	shl.b64 	%rd123, %rd122, 2;
	add.s64 	%rd17, %rd1, %rd123;
	ld.global.f32 	%f550, [%rd17];
	mul.wide.u32 	%rd124, %r192, 4;
	add.s64 	%rd18, %rd14, %rd124;
	ld.global.f32 	%f551, [%rd18];
	fma.rn.f32 	%f552, %f44, %f550, %f551;
	st.global.f32 	[%rd18], %f552;
	@%p108 bra 	$L__BB4_111;
	setp.eq.s32 	%p109, %r9, 2;
	ld.global.f32 	%f553, [%rd17+4];
	ld.global.f32 	%f554, [%rd18+4];
	fma.rn.f32 	%f555, %f44, %f553, %f554;
	st.global.f32 	[%rd18+4], %f555;
	@%p109 bra 	$L__BB4_111;
	ld.global.f32 	%f556, [%rd17+8];
	ld.global.f32 	%f557, [%rd18+8];
	fma.rn.f32 	%f558, %f44, %f556, %f557;
	st.global.f32 	[%rd18+8], %f558;
$L__BB4_111:
	add.s32 	%r189, %r69, 1;
	setp.eq.s32 	%p110, %r69, %r83;
	@%p110 bra 	$L__BB4_112;
	bra.uni 	$L__BB4_98;
$L__BB4_112:
	add.s32 	%r160, %r160, 1;
	setp.ne.s32 	%p111, %r160, %r86;
	@%p111 bra 	$L__BB4_2;
$L__BB4_113:
	ret;

}
	// .globl	array_add
.visible .entry array_add(
	.param .u64 .ptr .align 1 array_add_param_0,
	.param .u64 .ptr .align 1 array_add_param_1,
	.param .u32 array_add_param_2
)
{
	.reg .pred 	%p<2>;
	.reg .b32 	%r<6>;
	.reg .b32 	%f<4>;
	.reg .b64 	%rd<8>;

	ld.param.u64 	%rd1, [array_add_param_0];
	ld.param.u64 	%rd2, [array_add_param_1];
	ld.param.u32 	%r2, [array_add_param_2];
	mov.u32 	%r3, %ctaid.x;
	mov.u32 	%r4, %ntid.x;
	mov.u32 	%r5, %tid.x;
	mad.lo.s32 	%r1, %r3, %r4, %r5;
	setp.ge.s32 	%p1, %r1, %r2;
	@%p1 bra 	$L__BB5_2;
	cvta.to.global.u64 	%rd3, %rd2;
	cvta.to.global.u64 	%rd4, %rd1;
	mul.wide.s32 	%rd5, %r1, 4;
	add.s64 	%rd6, %rd3, %rd5;
	ld.global.f32 	%f1, [%rd6];
	add.s64 	%rd7, %rd4, %rd5;
	ld.global.f32 	%f2, [%rd7];
	add.f32 	%f3, %f1, %f2;
	st.global.f32 	[%rd7], %f3;
$L__BB5_2:
	ret;

}
	// .globl	array_mult
.visible .entry array_mult(
	.param .u64 .ptr .align 1 array_mult_param_0,
	.param .u64 .ptr .align 1 array_mult_param_1,
	.param .u32 array_mult_param_2
)
{
	.reg .pred 	%p<2>;
	.reg .b32 	%r<6>;
	.reg .b32 	%f<4>;
	.reg .b64 	%rd<8>;

	ld.param.u64 	%rd1, [array_mult_param_0];
	ld.param.u64 	%rd2, [array_mult_param_1];
	ld.param.u32 	%r2, [array_mult_param_2];
	mov.u32 	%r3, %ctaid.x;
	mov.u32 	%r4, %ntid.x;
	mov.u32 	%r5, %tid.x;
	mad.lo.s32 	%r1, %r3, %r4, %r5;
	setp.ge.s32 	%p1, %r1, %r2;
	@%p1 bra 	$L__BB6_2;
	cvta.to.global.u64 	%rd3, %rd2;
	cvta.to.global.u64 	%rd4, %rd1;
	mul.wide.s32 	%rd5, %r1, 4;
	add.s64 	%rd6, %rd3, %rd5;
	ld.global.f32 	%f1, [%rd6];
	add.s64 	%rd7, %rd4, %rd5;
	ld.global.f32 	%f2, [%rd7];
	mul.f32 	%f3, %f1, %f2;
	st.global.f32 	[%rd7], %f3;
$L__BB6_2:
	ret;

}
	// .globl	sinu
.visible .entry sinu(
	.param .u64 .ptr .align 1 sinu_param_0,
	.param .u32 sinu_param_1
)
{
	.reg .pred 	%p<2>;
	.reg .b32 	%r<8>;
	.reg .b32 	%f<15>;
	.reg .b64 	%rd<5>;
	.reg .b64 	%fd<6>;

	ld.param.u64 	%rd1, [sinu_param_0];
	ld.param.u32 	%r2, [sinu_param_1];
	mov.u32 	%r3, %ctaid.x;
	mov.u32 	%r4, %ntid.x;
	mov.u32 	%r5, %tid.x;
	mad.lo.s32 	%r1, %r3, %r4, %r5;
	setp.ge.s32 	%p1, %r1, %r2;
	@%p1 bra 	$L__BB7_2;
	cvta.to.global.u64 	%rd2, %rd1;
	mul.wide.s32 	%rd3, %r1, 4;
	add.s64 	%rd4, %rd2, %rd3;
	ld.global.f32 	%f1, [%rd4];
	cvt.f64.f32 	%fd1, %f1;
	fma.rn.f32 	%f2, %f1, 0fBBBB989D, 0f3F000000;
	cvt.sat.f32.f32 	%f3, %f2;
	mov.f32 	%f4, 0f4B400001;
	mov.f32 	%f5, 0f437C0000;
	fma.rm.f32 	%f6, %f3, %f5, %f4;
	add.f32 	%f7, %f6, 0fCB40007F;
	neg.f32 	%f8, %f7;
	fma.rn.f32 	%f9, %f1, 0fBFB8AA3B, %f8;
	fma.rn.f32 	%f10, %f1, 0fB2A57060, %f9;
	mov.b32 	%r6, %f6;
	shl.b32 	%r7, %r6, 23;
	mov.b32 	%f11, %r7;
	ex2.approx.ftz.f32 	%f12, %f10;
	mul.f32 	%f13, %f12, %f11;
	cvt.f64.f32 	%fd2, %f13;
	add.f64 	%fd3, %fd2, 0d3FF0000000000000;
	rcp.rn.f64 	%fd4, %fd3;
	mul.f64 	%fd5, %fd4, %fd1;
	cvt.rn.f32.f64 	%f14, %fd5;
	st.global.f32 	[%rd4], %f14;
$L__BB7_2:
	ret;

}


// ===== COMPILED SASS (sm_100) =====

	.target	sm_100

	.elftype	@"ET_EXEC"


//--------------------- .note.nv.tkinfo           --------------------------
	.section	.note.nv.tkinfo,"",@"SHT_NOTE"
	.sectionflags	@"SHF_NOTE_NV_TKINFO"
	.tkinfo
        /*0018*/ 	.word	0x00000002
        /*0030*/ 	.string	""
        /*0030*/ 	.string	"ptxas"
        /*0030*/ 	.string	"Cuda compilation tools, release 13.0, V13.0.88"
        /*0030*/ 	.string	"Build cuda_13.0.r13.0/compiler.36424714_0"
        /*0030*/ 	.string	"-arch sm_100 -m 64 "



//--------------------- .note.nv.cuinfo           --------------------------
	.section	.note.nv.cuinfo,"",@"SHT_NOTE"
	.sectionflags	@"SHF_NOTE_NV_CUINFO"
        /*0018*/ 	.short	0x0002
        /*001a*/ 	.short	0x0064
        /*001c*/ 	.short	0x0082
	.zero		2


//--------------------- .nv.info                  --------------------------
	.section	.nv.info,"",@"SHT_CUDA_INFO"
	.align	4


	//----- nvinfo : EIATTR_REGCOUNT
	.align		4
        /*0000*/ 	.byte	0x04, 0x2f
        /*0002*/ 	.short	(.L_1 - .L_0)
	.align		4
.L_0:
        /*0004*/ 	.word	index@(matmul)
        /*0008*/ 	.word	0x00000020


	//----- nvinfo : EIATTR_FRAME_SIZE
	.align		4
.L_1:
        /*000c*/ 	.byte	0x04, 0x11
        /*000e*/ 	.short	(.L_3 - .L_2)
	.align		4
.L_2:
        /*0010*/ 	.word	index@(matmul)
        /*0014*/ 	.word	0x00000000


	//----- nvinfo : EIATTR_REGCOUNT
	.align		4
.L_3:
        /*0018*/ 	.byte	0x04, 0x2f
        /*001a*/ 	.short	(.L_5 - .L_4)
	.align		4
.L_4:
        /*001c*/ 	.word	index@(copy_from_slice)
        /*0020*/ 	.word	0x0000000a


	//----- nvinfo : EIATTR_FRAME_SIZE
	.align		4
.L_5:
        /*0024*/ 	.byte	0x04, 0x11
        /*0026*/ 	.short	(.L_7 - .L_6)
	.align		4
.L_6:
        /*0028*/ 	.word	index@(copy_from_slice)
        /*002c*/ 	.word	0x00000000


	//----- nvinfo : EIATTR_REGCOUNT
	.align		4
.L_7:
        /*0030*/ 	.byte	0x04, 0x2f
        /*0032*/ 	.short	(.L_9 - .L_8)
	.align		4
.L_8:
        /*0034*/ 	.word	index@(rmsnorm)
        /*0038*/ 	.word	0x0000001f


	//----- nvinfo : EIATTR_FRAME_SIZE
	.align		4
.L_9:
        /*003c*/ 	.byte	0x04, 0x11
        /*003e*/ 	.short	(.L_11 - .L_10)
	.align		4
.L_10:
        /*0040*/ 	.word	index@($__internal_5_$__cuda_sm3x_div_rn_noftz_f32_slowpath)
        /*0044*/ 	.word	0x00000000


	//----- nvinfo : EIATTR_FRAME_SIZE
	.align		4
.L_11:
        /*0048*/ 	.byte	0x04, 0x11
        /*004a*/ 	.short	(.L_13 - .L_12)
	.align		4
.L_12:
        /*004c*/ 	.word	index@($__internal_4_$__cuda_sm20_sqrt_rn_f32_slowpath)
        /*0050*/ 	.word	0x00000000


	//----- nvinfo : EIATTR_FRAME_SIZE
	.align		4
.L_13:
        /*0054*/ 	.byte	0x04, 0x11
        /*0056*/ 	.short	(.L_15 - .L_14)
	.align		4
.L_14:
        /*0058*/ 	.word	index@($__internal_3_$__cuda_sm20_rcp_rn_f32_slowpath)
        /*005c*/ 	.word	0x00000000


	//----- nvinfo : EIATTR_FRAME_SIZE
	.align		4
.L_15:
        /*0060*/ 	.byte	0x04, 0x11
        /*0062*/ 	.short	(.L_17 - .L_16)
	.align		4
.L_16:
        /*0064*/ 	.word	index@(rmsnorm)
        /*0068*/ 	.word	0x00000000


	//----- nvinfo : EIATTR_REGCOUNT
	.align		4
.L_17:
        /*006c*/ 	.byte	0x04, 0x2f
        /*006e*/ 	.short	(.L_19 - .L_18)
	.align		4
.L_18:
        /*0070*/ 	.word	index@(apply_position)
        /*0074*/ 	.word	0x00000014


	//----- nvinfo : EIATTR_FRAME_SIZE
	.align		4
.L_19:
        /*0078*/ 	.byte	0x04, 0x11
        /*007a*/ 	.short	(.L_21 - .L_20)
	.align		4
.L_20:
        /*007c*/ 	.word	index@(apply_position)
        /*0080*/ 	.word	0x00000000


	//----- nvinfo : EIATTR_REGCOUNT
	.align		4
.L_21:
        /*0084*/ 	.byte	0x04, 0x2f
        /*0086*/ 	.short	(.L_23 - .L_22)
	.align		4
.L_22:
        /*0088*/ 	.word	index@(multi_head_attention)
        /*008c*/ 	.word	0x00000028


	//----- nvinfo : EIATTR_FRAME_SIZE
	.align		4
.L_23:
        /*0090*/ 	.byte	0x04, 0x11
        /*0092*/ 	.short	(.L_25 - .L_24)
	.align		4
.L_24:
        /*0094*/ 	.word	index@($__internal_2_$__cuda_sm3x_div_rn_noftz_f32_slowpath)
        /*0098*/ 	.word	0x00000000


	//----- nvinfo : EIATTR_FRAME_SIZE
	.align		4
.L_25:
        /*009c*/ 	.byte	0x04, 0x11
        /*009e*/ 	.short	(.L_27 - .L_26)
	.align		4
.L_26:
        /*00a0*/ 	.word	index@($__internal_1_$__cuda_sm20_sqrt_rn_f32_slowpath)
        /*00a4*/ 	.word	0x00000000


	//----- nvinfo : EIATTR_FRAME_SIZE
	.align		4
.L_27:
        /*00a8*/ 	.byte	0x04, 0x11
        /*00aa*/ 	.short	(.L_29 - .L_28)
	.align		4
.L_28:
        /*00ac*/ 	.word	index@(multi_head_attention)
        /*00b0*/ 	.word	0x00000000


	//----- nvinfo : EIATTR_REGCOUNT
	.align		4
.L_29:
        /*00b4*/ 	.byte	0x04, 0x2f
        /*00b6*/ 	.short	(.L_31 - .L_30)
	.align		4
.L_30:
        /*00b8*/ 	.word	index@(array_add)
        /*00bc*/ 	.word	0x0000000a


	//----- nvinfo : EIATTR_FRAME_SIZE
	.align		4
.L_31:
        /*00c0*/ 	.byte	0x04, 0x11
        /*00c2*/ 	.short	(.L_33 - .L_32)
	.align		4
.L_32:
        /*00c4*/ 	.word	index@(array_add)
        /*00c8*/ 	.word	0x00000000


	//----- nvinfo : EIATTR_REGCOUNT
	.align		4
.L_33:
        /*00cc*/ 	.byte	0x04, 0x2f
        /*00ce*/ 	.short	(.L_35 - .L_34)
	.align		4
.L_34:
        /*00d0*/ 	.word	index@(array_mult)
        /*00d4*/ 	.word	0x0000000a


	//----- nvinfo : EIATTR_FRAME_SIZE
	.align		4
.L_35:
        /*00d8*/ 	.byte	0x04, 0x11
        /*00da*/ 	.short	(.L_37 - .L_36)
	.align		4
.L_36:
        /*00dc*/ 	.word	index@(array_mult)
        /*00e0*/ 	.word	0x00000000


	//----- nvinfo : EIATTR_REGCOUNT
	.align		4
.L_37:
        /*00e4*/ 	.byte	0x04, 0x2f
        /*00e6*/ 	.short	(.L_39 - .L_38)
	.align		4
.L_38:
        /*00e8*/ 	.word	index@(sinu)
        /*00ec*/ 	.word	0x00000012


	//----- nvinfo : EIATTR_FRAME_SIZE
	.align		4
.L_39:
        /*00f0*/ 	.byte	0x04, 0x11
        /*00f2*/ 	.short	(.L_41 - .L_40)
	.align		4
.L_40:
        /*00f4*/ 	.word	index@($__internal_0_$__cuda_sm20_dblrcp_rn_slowpath_v3)
        /*00f8*/ 	.word	0x00000000


	//----- nvinfo : EIATTR_FRAME_SIZE
	.align		4
.L_41:
        /*00fc*/ 	.byte	0x04, 0x11
        /*00fe*/ 	.short	(.L_43 - .L_42)
	.align		4
.L_42:
        /*0100*/ 	.word	index@(sinu)
        /*0104*/ 	.word	0x00000000


	//----- nvinfo : EIATTR_MIN_STACK_SIZE
	.align		4
.L_43:
        /*0108*/ 	.byte	0x04, 0x12
        /*010a*/ 	.short	(.L_45 - .L_44)
	.align		4
.L_44:
        /*010c*/ 	.word	index@(sinu)
        /*0110*/ 	.word	0x00000000


	//----- nvinfo : EIATTR_MIN_STACK_SIZE
	.align		4
.L_45:
        /*0114*/ 	.byte	0x04, 0x12
        /*0116*/ 	.short	(.L_47 - .L_46)
	.align		4
.L_46:
        /*0118*/ 	.word	index@(array_mult)
        /*011c*/ 	.word	0x00000000


	//----- nvinfo : EIATTR_MIN_STACK_SIZE
	.align		4
.L_47:
        /*0120*/ 	.byte	0x04, 0x12
        /*0122*/ 	.short	(.L_49 - .L_48)
	.align		4
.L_48:
        /*0124*/ 	.word	index@(array_add)
        /*0128*/ 	.word	0x00000000


	//----- nvinfo : EIATTR_MIN_STACK_SIZE
	.align		4
.L_49:
        /*012c*/ 	.byte	0x04, 0x12
        /*012e*/ 	.short	(.L_51 - .L_50)
	.align		4
.L_50:
        /*0130*/ 	.word	index@(multi_head_attention)
        /*0134*/ 	.word	0x00000000


	//----- nvinfo : EIATTR_MIN_STACK_SIZE
	.align		4
.L_51:
        /*0138*/ 	.byte	0x04, 0x12
        /*013a*/ 	.short	(.L_53 - .L_52)
	.align		4
.L_52:
        /*013c*/ 	.word	index@(apply_position)
        /*0140*/ 	.word	0x00000000


	//----- nvinfo : EIATTR_MIN_STACK_SIZE
	.align		4
.L_53:
        /*0144*/ 	.byte	0x04, 0x12
        /*0146*/ 	.short	(.L_55 - .L_54)
	.align		4
.L_54:
        /*0148*/ 	.word	index@(rmsnorm)
        /*014c*/ 	.word	0x00000000


	//----- nvinfo : EIATTR_MIN_STACK_SIZE
	.align		4
.L_55:
        /*0150*/ 	.byte	0x04, 0x12
        /*0152*/ 	.short	(.L_57 - .L_56)
	.align		4
.L_56:
        /*0154*/ 	.word	index@(copy_from_slice)
        /*0158*/ 	.word	0x00000000


	//----- nvinfo : EIATTR_MIN_STACK_SIZE
	.align		4
.L_57:
        /*015c*/ 	.byte	0x04, 0x12
        /*015e*/ 	.short	(.L_59 - .L_58)
	.align		4
.L_58:
        /*0160*/ 	.word	index@(matmul)
        /*0164*/ 	.word	0x00000000
.L_59:


//--------------------- .nv.compat                --------------------------
	.section	.nv.compat,"",@"SHT_CUDA_COMPAT_INFO"
	.align	4
        /*0000*/ 	.byte	0x02, 0x09, 0x00, 0x00, 0x02, 0x02, 0x01, 0x00, 0x02, 0x05, 0x05, 0x00, 0x03, 0x07, 0x01, 0x01
        /*0010*/ 	.byte	0x02, 0x03, 0x00, 0x00, 0x02, 0x06, 0x01, 0x00, 0x04, 0x0b, 0x08, 0x00, 0x01, 0x00, 0x00, 0x00
        /*0020*/ 	.byte	0x00, 0x00, 0x00, 0x00


//--------------------- .nv.info.sinu             --------------------------
	.section	.nv.info.sinu,"",@"SHT_CUDA_INFO"
	.sectionflags	@""
	.align	4


	//----- nvinfo : EIATTR_CUDA_API_VERSION
	.align		4
        /*0000*/ 	.byte	0x04, 0x37
        /*0002*/ 	.short	(.L_61 - .L_60)
.L_60:
        /*0004*/ 	.word	0x00000082


	//----- nvinfo : EIATTR_KPARAM_INFO
	.align		4
.L_61:
        /*0008*/ 	.byte	0x04, 0x17
        /*000a*/ 	.short	(.L_63 - .L_62)
.L_62:
        /*000c*/ 	.word	0x00000000
        /*0010*/ 	.short	0x0001
        /*0012*/ 	.short	0x0008
        /*0014*/ 	.byte	0x00, 0xf0, 0x11, 0x00


	//----- nvinfo : EIATTR_KPARAM_INFO
	.align		4
.L_63:
        /*0018*/ 	.byte	0x04, 0x17
        /*001a*/ 	.short	(.L_65 - .L_64)
.L_64:
        /*001c*/ 	.word	0x00000000
        /*0020*/ 	.short	0x0000
        /*0022*/ 	.short	0x0000
        /*0024*/ 	.byte	0x00, 0xf5, 0x21, 0x00


	//----- nvinfo : EIATTR_SPARSE_MMA_MASK
	.align		4
.L_65:
        /*0028*/ 	.byte	0x03, 0x50
        /*002a*/ 	.short	0x0000


	//----- nvinfo : EIATTR_MAXREG_COUNT
	.align		4
        /*002c*/ 	.byte	0x03, 0x1b
        /*002e*/ 	.short	0x00ff


	//----- nvinfo : EIATTR_MERCURY_ISA_VERSION
	.align		4
        /*0030*/ 	.byte	0x03, 0x5f
        /*0032*/ 	.short	0x0101


	//----- nvinfo : EIATTR_VRC_CTA_INIT_COUNT
	.align		4
        /*0034*/ 	.byte	0x02, 0x4a
	.zero		1
	.zero		1


	//----- nvinfo : EIATTR_EXIT_INSTR_OFFSETS
	.align		4
        /*0038*/ 	.byte	0x04, 0x1c
        /*003a*/ 	.short	(.L_67 - .L_66)


	//   ....[0]....
.L_66:
        /*003c*/ 	.word	0x00000070


	//   ....[1]....
        /*0040*/ 	.word	0x000002b0


	//----- nvinfo : EIATTR_CRS_STACK_SIZE
	.align		4
.L_67:
        /*0044*/ 	.byte	0x04, 0x1e
        /*0046*/ 	.short	(.L_69 - .L_68)
.L_68:
        /*0048*/ 	.word	0x00000000


	//----- nvinfo : EIATTR_CBANK_PARAM_SIZE
	.align		4
.L_69:
        /*004c*/ 	.byte	0x03, 0x19
        /*004e*/ 	.short	0x000c


	//----- nvinfo : EIATTR_PARAM_CBANK
	.align		4
        /*0050*/ 	.byte	0x04, 0x0a
        /*0052*/ 	.short	(.L_71 - .L_70)
	.align		4
.L_70:
        /*0054*/ 	.word	index@(.nv.constant0.sinu)
        /*0058*/ 	.short	0x0380
        /*005a*/ 	.short	0x000c


	//----- nvinfo : EIATTR_SW_WAR
	.align		4
.L_71:
        /*005c*/ 	.byte	0x04, 0x36
        /*005e*/ 	.short	(.L_73 - .L_72)
.L_72:
        /*0060*/ 	.word	0x00000008
.L_73:


//--------------------- .nv.info.array_mult       --------------------------
	.section	.nv.info.array_mult,"",@"SHT_CUDA_INFO"
	.sectionflags	@""
	.align	4


	//----- nvinfo : EIATTR_CUDA_API_VERSION
	.align		4
        /*0000*/ 	.byte	0x04, 0x37
        /*0002*/ 	.short	(.L_75 - .L_74)
.L_74:
        /*0004*/ 	.word	0x00000082


	//----- nvinfo : EIATTR_KPARAM_INFO
	.align		4
.L_75:
        /*0008*/ 	.byte	0x04, 0x17
        /*000a*/ 	.short	(.L_77 - .L_76)
.L_76:
        /*000c*/ 	.word	0x00000000
        /*0010*/ 	.short	0x0002
        /*0012*/ 	.short	0x0010
        /*0014*/ 	.byte	0x00, 0xf0, 0x11, 0x00


	//----- nvinfo : EIATTR_KPARAM_INFO
	.align		4
.L_77:
        /*0018*/ 	.byte	0x04, 0x17
        /*001a*/ 	.short	(.L_79 - .L_78)
.L_78:
        /*001c*/ 	.word	0x00000000
        /*0020*/ 	.short	0x0001
        /*0022*/ 	.short	0x0008
        /*0024*/ 	.byte	0x00, 0xf5, 0x21, 0x00


	//----- nvinfo : EIATTR_KPARAM_INFO
	.align		4
.L_79:
        /*0028*/ 	.byte	0x04, 0x17
        /*002a*/ 	.short	(.L_81 - .L_80)
.L_80:
        /*002c*/ 	.word	0x00000000
        /*0030*/ 	.short	0x0000
        /*0032*/ 	.short	0x0000
        /*0034*/ 	.byte	0x00, 0xf5, 0x21, 0x00


	//----- nvinfo : EIATTR_SPARSE_MMA_MASK
	.align		4
.L_81:
        /*0038*/ 	.byte	0x03, 0x50
        /*003a*/ 	.short	0x0000


	//----- nvinfo : EIATTR_MAXREG_COUNT
	.align		4
        /*003c*/ 	.byte	0x03, 0x1b
        /*003e*/ 	.short	0x00ff


	//----- nvinfo : EIATTR_MERCURY_ISA_VERSION
	.align		4
        /*0040*/ 	.byte	0x03, 0x5f
        /*0042*/ 	.short	0x0101


	//----- nvinfo : EIATTR_VRC_CTA_INIT_COUNT
	.align		4
        /*0044*/ 	.byte	0x02, 0x4a
	.zero		1
	.zero		1


	//----- nvinfo : EIATTR_EXIT_INSTR_OFFSETS
	.align		4
        /*0048*/ 	.byte	0x04, 0x1c
        /*004a*/ 	.short	(.L_83 - .L_82)


	//   ....[0]....
.L_82:
        /*004c*/ 	.word	0x00000070


	//   ....[1]....
        /*0050*/ 	.word	0x00000110


	//----- nvinfo : EIATTR_CBANK_PARAM_SIZE
	.align		4
.L_83:
        /*0054*/ 	.byte	0x03, 0x19
        /*0056*/ 	.short	0x0014


	//----- nvinfo : EIATTR_PARAM_CBANK
	.align		4
        /*0058*/ 	.byte	0x04, 0x0a
        /*005a*/ 	.short	(.L_85 - .L_84)
	.align		4
.L_84:
        /*005c*/ 	.word	index@(.nv.constant0.array_mult)
        /*0060*/ 	.short	0x0380
        /*0062*/ 	.short	0x0014


	//----- nvinfo : EIATTR_SW_WAR
	.align		4
.L_85:
        /*0064*/ 	.byte	0x04, 0x36
        /*0066*/ 	.short	(.L_87 - .L_86)
.L_86:
        /*0068*/ 	.word	0x00000008
.L_87:


//--------------------- .nv.info.array_add        --------------------------
	.section	.nv.info.array_add,"",@"SHT_CUDA_INFO"
	.sectionflags	@""
	.align	4


	//----- nvinfo : EIATTR_CUDA_API_VERSION
	.align		4
        /*0000*/ 	.byte	0x04, 0x37
        /*0002*/ 	.short	(.L_89 - .L_88)
.L_88:
        /*0004*/ 	.word	0x00000082


	//----- nvinfo : EIATTR_KPARAM_INFO
	.align		4
.L_89:
        /*0008*/ 	.byte	0x04, 0x17
        /*000a*/ 	.short	(.L_91 - .L_90)
.L_90:
        /*000c*/ 	.word	0x00000000
        /*0010*/ 	.short	0x0002
        /*0012*/ 	.short	0x0010
        /*0014*/ 	.byte	0x00, 0xf0, 0x11, 0x00


	//----- nvinfo : EIATTR_KPARAM_INFO
	.align		4
.L_91:
        /*0018*/ 	.byte	0x04, 0x17
        /*001a*/ 	.short	(.L_93 - .L_92)
.L_92:
        /*001c*/ 	.word	0x00000000
        /*0020*/ 	.short	0x0001
        /*0022*/ 	.short	0x0008
        /*0024*/ 	.byte	0x00, 0xf5, 0x21, 0x00


	//----- nvinfo : EIATTR_KPARAM_INFO
	.align		4
.L_93:
        /*0028*/ 	.byte	0x04, 0x17
        /*002a*/ 	.short	(.L_95 - .L_94)
.L_94:
        /*002c*/ 	.word	0x00000000
        /*0030*/ 	.short	0x0000
        /*0032*/ 	.short	0x0000
        /*0034*/ 	.byte	0x00, 0xf5, 0x21, 0x00


	//----- nvinfo : EIATTR_SPARSE_MMA_MASK
	.align		4
.L_95:
        /*0038*/ 	.byte	0x03, 0x50
        /*003a*/ 	.short	0x0000


	//----- nvinfo : EIATTR_MAXREG_COUNT
	.align		4
        /*003c*/ 	.byte	0x03, 0x1b
        /*003e*/ 	.short	0x00ff


	//----- nvinfo : EIATTR_MERCURY_ISA_VERSION
	.align		4
        /*0040*/ 	.byte	0x03, 0x5f
        /*0042*/ 	.short	0x0101


	//----- nvinfo : EIATTR_VRC_CTA_INIT_COUNT
	.align		4
        /*0044*/ 	.byte	0x02, 0x4a
	.zero		1
	.zero		1


	//----- nvinfo : EIATTR_EXIT_INSTR_OFFSETS
	.align		4
        /*0048*/ 	.byte	0x04, 0x1c
        /*004a*/ 	.short	(.L_97 - .L_96)


	//   ....[0]....
.L_96:
        /*004c*/ 	.word	0x00000070


	//   ....[1]....
        /*0050*/ 	.word	0x00000110


	//----- nvinfo : EIATTR_CBANK_PARAM_SIZE
	.align		4
.L_97:
        /*0054*/ 	.byte	0x03, 0x19
        /*0056*/ 	.short	0x0014


	//----- nvinfo : EIATTR_PARAM_CBANK
	.align		4
        /*0058*/ 	.byte	0x04, 0x0a
        /*005a*/ 	.short	(.L_99 - .L_98)
	.align		4
.L_98:
        /*005c*/ 	.word	index@(.nv.constant0.array_add)
        /*0060*/ 	.short	0x0380
        /*0062*/ 	.short	0x0014


	//----- nvinfo : EIATTR_SW_WAR
	.align		4
.L_99:
        /*0064*/ 	.byte	0x04, 0x36
        /*0066*/ 	.short	(.L_101 - .L_100)
.L_100:
        /*0068*/ 	.word	0x00000008
.L_101:


//--------------------- .nv.info.multi_head_attention --------------------------
	.section	.nv.info.multi_head_attention,"",@"SHT_CUDA_INFO"
	.sectionflags	@""
	.align	4


	//----- nvinfo : EIATTR_CUDA_API_VERSION
	.align		4
        /*0000*/ 	.byte	0x04, 0x37
        /*0002*/ 	.short	(.L_103 - .L_102)
.L_102:
        /*0004*/ 	.word	0x00000082


	//----- nvinfo : EIATTR_KPARAM_INFO
	.align		4
.L_103:
        /*0008*/ 	.byte	0x04, 0x17
        /*000a*/ 	.short	(.L_105 - .L_104)
.L_104:
        /*000c*/ 	.word	0x00000000
        /*0010*/ 	.short	0x000a
        /*0012*/ 	.short	0x003c
        /*0014*/ 	.byte	0x00, 0xf0, 0x11, 0x00


	//----- nvinfo : EIATTR_KPARAM_INFO
	.align		4
.L_105:
        /*0018*/ 	.byte	0x04, 0x17
        /*001a*/ 	.short	(.L_107 - .L_106)
.L_106:
        /*001c*/ 	.word	0x00000000
        /*0020*/ 	.short	0x0009
        /*0022*/ 	.short	0x0038
        /*0024*/ 	.byte	0x00, 0xf0, 0x11, 0x00


	//----- nvinfo : EIATTR_KPARAM_INFO
	.align		4
.L_107:
        /*0028*/ 	.byte	0x04, 0x17
        /*002a*/ 	.short	(.L_109 - .L_108)
.L_108:
        /*002c*/ 	.word	0x00000000
        /*0030*/ 	.short	0x0008
        /*0032*/ 	.short	0x0034
        /*0034*/ 	.byte	0x00, 0xf0, 0x11, 0x00


	//----- nvinfo : EIATTR_KPARAM_INFO
	.align		4
.L_109:
        /*0038*/ 	.byte	0x04, 0x17
        /*003a*/ 	.short	(.L_111 - .L_110)
.L_110:
        /*003c*/ 	.word	0x00000000
        /*0040*/ 	.short	0x0007
        /*0042*/ 	.short	0x0030
        /*0044*/ 	.byte	0x00, 0xf0, 0x11, 0x00


	//----- nvinfo : EIATTR_KPARAM_INFO
	.align		4
.L_111:
        /*0048*/ 	.byte	0x04, 0x17
        /*004a*/ 	.short	(.L_113 - .L_112)
.L_112:
        /*004c*/ 	.word	0x00000000
        /*0050*/ 	.short	0x0006
        /*0052*/ 	.short	0x002c
        /*0054*/ 	.byte	0x00, 0xf0, 0x11, 0x00


	//----- nvinfo : EIATTR_KPARAM_INFO
	.align		4
.L_113:
        /*0058*/ 	.byte	0x04, 0x17
        /*005a*/ 	.short	(.L_115 - .L_114)
.L_114:
        /*005c*/ 	.word	0x00000000
        /*0060*/ 	.short	0x0005
        /*0062*/ 	.short	0x0028
        /*0064*/ 	.byte	0x00, 0xf0, 0x11, 0x00


	//----- nvinfo : EIATTR_KPARAM_INFO
	.align		4
.L_115:
        /*0068*/ 	.byte	0x04, 0x17
        /*006a*/ 	.short	(.L_117 - .L_116)
.L_116:
        /*006c*/ 	.word	0x00000000
        /*0070*/ 	.short	0x0004
        /*0072*/ 	.short	0x0020
        /*0074*/ 	.byte	0x00, 0xf5, 0x21, 0x00


	//----- nvinfo : EIATTR_KPARAM_INFO
	.align		4
.L_117:
        /*0078*/ 	.byte	0x04, 0x17
        /*007a*/ 	.short	(.L_119 - .L_118)
.L_118:
        /*007c*/ 	.word	0x00000000
        /*0080*/ 	.short	0x0003
        /*0082*/ 	.short	0x0018
        /*0084*/ 	.byte	0x00, 0xf5, 0x21, 0x00


	//----- nvinfo : EIATTR_KPARAM_INFO
	.align		4
.L_119:
        /*0088*/ 	.byte	0x04, 0x17
        /*008a*/ 	.short	(.L_121 - .L_120)
.L_120:
        /*008c*/ 	.word	0x00000000
        /*0090*/ 	.short	0x0002
        /*0092*/ 	.short	0x0010
        /*0094*/ 	.byte	0x00, 0xf5, 0x21, 0x00


	//----- nvinfo : EIATTR_KPARAM_INFO
	.align		4
.L_121:
        /*0098*/ 	.byte	0x04, 0x17
        /*009a*/ 	.short	(.L_123 - .L_122)
.L_122:
        /*009c*/ 	.word	0x00000000
        /*00a0*/ 	.short	0x0001
        /*00a2*/ 	.short	0x0008
        /*00a4*/ 	.byte	0x00, 0xf5, 0x21, 0x00


	//----- nvinfo : EIATTR_KPARAM_INFO
	.align		4
.L_123:
        /*00a8*/ 	.byte	0x04, 0x17
        /*00aa*/ 	.short	(.L_125 - .L_124)
.L_124:
        /*00ac*/ 	.word	0x00000000
        /*00b0*/ 	.short	0x0000
        /*00b2*/ 	.short	0x0000
        /*00b4*/ 	.byte	0x00, 0xf5, 0x21, 0x00


	//----- nvinfo : EIATTR_SPARSE_MMA_MASK
	.align		4
.L_125:
        /*00b8*/ 	.byte	0x03, 0x50
        /*00ba*/ 	.short	0x0000


	//----- nvinfo : EIATTR_MAXREG_COUNT
	.align		4
        /*00bc*/ 	.byte	0x03, 0x1b
        /*00be*/ 	.short	0x00ff


	//----- nvinfo : EIATTR_MERCURY_ISA_VERSION
	.align		4
        /*00c0*/ 	.byte	0x03, 0x5f
        /*00c2*/ 	.short	0x0101


	//----- nvinfo : EIATTR_VRC_CTA_INIT_COUNT
	.align		4
        /*00c4*/ 	.byte	0x02, 0x4a
	.zero		1
	.zero		1


	//----- nvinfo : EIATTR_EXIT_INSTR_OFFSETS
	.align		4
        /*00c8*/ 	.byte	0x04, 0x1c
        /*00ca*/ 	.short	(.L_127 - .L_126)


	//   ....[0]....
.L_126:
        /*00cc*/ 	.word	0x00000080


	//   ....[1]....
        /*00d0*/ 	.word	0x00005330


	//----- nvinfo : EIATTR_CRS_STACK_SIZE
	.align		4
.L_127:
        /*00d4*/ 	.byte	0x04, 0x1e
        /*00d6*/ 	.short	(.L_129 - .L_128)
.L_128:
        /*00d8*/ 	.word	0x00000000


	//----- nvinfo : EIATTR_CBANK_PARAM_SIZE
	.align		4
.L_129:
        /*00dc*/ 	.byte	0x03, 0x19
        /*00de*/ 	.short	0x0040


	//----- nvinfo : EIATTR_PARAM_CBANK
	.align		4
        /*00e0*/ 	.byte	0x04, 0x0a
        /*00e2*/ 	.short	(.L_131 - .L_130)
	.align		4
.L_130:
        /*00e4*/ 	.word	index@(.nv.constant0.multi_head_attention)
        /*00e8*/ 	.short	0x0380
        /*00ea*/ 	.short	0x0040


	//----- nvinfo : EIATTR_SW_WAR
	.align		4
.L_131:
        /*00ec*/ 	.byte	0x04, 0x36
        /*00ee*/ 	.short	(.L_133 - .L_132)
.L_132:
        /*00f0*/ 	.word	0x00000008
.L_133:


//--------------------- .nv.info.apply_position   --------------------------
	.section	.nv.info.apply_position,"",@"SHT_CUDA_INFO"
	.sectionflags	@""
	.align	4


	//----- nvinfo : EIATTR_CUDA_API_VERSION
	.align		4
        /*0000*/ 	.byte	0x04, 0x37
        /*0002*/ 	.short	(.L_135 - .L_134)
.L_134:
        /*0004*/ 	.word	0x00000082


	//----- nvinfo : EIATTR_KPARAM_INFO
	.align		4
.L_135:
        /*0008*/ 	.byte	0x04, 0x17
        /*000a*/ 	.short	(.L_137 - .L_136)
.L_136:
        /*000c*/ 	.word	0x00000000
        /*0010*/ 	.short	0x0005
        /*0012*/ 	.short	0x0024
        /*0014*/ 	.byte	0x00, 0xf0, 0x11, 0x00


	//----- nvinfo : EIATTR_KPARAM_INFO
	.align		4
.L_137:
        /*0018*/ 	.byte	0x04, 0x17
        /*001a*/ 	.short	(.L_139 - .L_138)
.L_138:
        /*001c*/ 	.word	0x00000000
        /*0020*/ 	.short	0x0004
        /*0022*/ 	.short	0x0020
        /*0024*/ 	.byte	0x00, 0xf0, 0x11, 0x00


	//----- nvinfo : EIATTR_KPARAM_INFO
	.align		4
.L_139:
        /*0028*/ 	.byte	0x04, 0x17
        /*002a*/ 	.short	(.L_141 - .L_140)
.L_140:
        /*002c*/ 	.word	0x00000000
        /*0030*/ 	.short	0x0003
        /*0032*/ 	.short	0x0018
        /*0034*/ 	.byte	0x00, 0xf5, 0x21, 0x00


	//----- nvinfo : EIATTR_KPARAM_INFO
	.align		4
.L_141:
        /*0038*/ 	.byte	0x04, 0x17
        /*003a*/ 	.short	(.L_143 - .L_142)
.L_142:
        /*003c*/ 	.word	0x00000000
        /*0040*/ 	.short	0x0002
        /*0042*/ 	.short	0x0010
        /*0044*/ 	.byte	0x00, 0xf5, 0x21, 0x00


	//----- nvinfo : EIATTR_KPARAM_INFO
	.align		4
.L_143:
        /*0048*/ 	.byte	0x04, 0x17
        /*004a*/ 	.short	(.L_145 - .L_144)
.L_144:
        /*004c*/ 	.word	0x00000000
        /*0050*/ 	.short	0x0001
        /*0052*/ 	.short	0x0008
        /*0054*/ 	.byte	0x00, 0xf5, 0x21, 0x00


	//----- nvinfo : EIATTR_KPARAM_INFO
	.align		4
.L_145:
        /*0058*/ 	.byte	0x04, 0x17
        /*005a*/ 	.short	(.L_147 - .L_146)
.L_146:
        /*005c*/ 	.word	0x00000000
        /*0060*/ 	.short	0x0000
        /*0062*/ 	.short	0x0000
        /*0064*/ 	.byte	0x00, 0xf5, 0x21, 0x00


	//----- nvinfo : EIATTR_SPARSE_MMA_MASK
	.align		4
.L_147:
        /*0068*/ 	.byte	0x03, 0x50
        /*006a*/ 	.short	0x0000


	//----- nvinfo : EIATTR_MAXREG_COUNT
	.align		4
        /*006c*/ 	.byte	0x03, 0x1b
        /*006e*/ 	.short	0x00ff


	//----- nvinfo : EIATTR_MERCURY_ISA_VERSION
	.align		4
        /*0070*/ 	.byte	0x03, 0x5f
        /*0072*/ 	.short	0x0101


	//----- nvinfo : EIATTR_VRC_CTA_INIT_COUNT
	.align		4
        /*0074*/ 	.byte	0x02, 0x4a
	.zero		1
	.zero		1


	//----- nvinfo : EIATTR_EXIT_INSTR_OFFSETS
	.align		4
        /*0078*/ 	.byte	0x04, 0x1c
        /*007a*/ 	.short	(.L_149 - .L_148)


	//   ....[0]....
.L_148:
        /*007c*/ 	.word	0x00000090


	//   ....[1]....
        /*0080*/ 	.word	0x00000260


	//----- nvinfo : EIATTR_CBANK_PARAM_SIZE
	.align		4
.L_149:
        /*0084*/ 	.byte	0x03, 0x19
        /*0086*/ 	.short	0x0028


	//----- nvinfo : EIATTR_PARAM_CBANK
	.align		4
        /*0088*/ 	.byte	0x04, 0x0a
        /*008a*/ 	.short	(.L_151 - .L_150)
	.align		4
.L_150:
        /*008c*/ 	.word	index@(.nv.constant0.apply_position)
        /*0090*/ 	.short	0x0380
        /*0092*/ 	.short	0x0028


	//----- nvinfo : EIATTR_SW_WAR
	.align		4
.L_151:
        /*0094*/ 	.byte	0x04, 0x36
        /*0096*/ 	.short	(.L_153 - .L_152)
.L_152:
        /*0098*/ 	.word	0x00000008
.L_153:


//--------------------- .nv.info.rmsnorm          --------------------------
	.section	.nv.info.rmsnorm,"",@"SHT_CUDA_INFO"
	.sectionflags	@""
	.align	4


	//----- nvinfo : EIATTR_CUDA_API_VERSION
	.align		4
        /*0000*/ 	.byte	0x04, 0x37
        /*0002*/ 	.short	(.L_155 - .L_154)
.L_154:
        /*0004*/ 	.word	0x00000082


	//----- nvinfo : EIATTR_KPARAM_INFO
	.align		4
.L_155:
        /*0008*/ 	.byte	0x04, 0x17
        /*000a*/ 	.short	(.L_157 - .L_156)
.L_156:
        /*000c*/ 	.word	0x00000000
        /*0010*/ 	.short	0x0003
        /*0012*/ 	.short	0x0018
        /*0014*/ 	.byte	0x00, 0xf0, 0x11, 0x00


	//----- nvinfo : EIATTR_KPARAM_INFO
	.align		4
.L_157:
        /*0018*/ 	.byte	0x04, 0x17
        /*001a*/ 	.short	(.L_159 - .L_158)
.L_158:
        /*001c*/ 	.word	0x00000000
        /*0020*/ 	.short	0x0002
        /*0022*/ 	.short	0x0010
        /*0024*/ 	.byte	0x00, 0xf5, 0x21, 0x00


	//----- nvinfo : EIATTR_KPARAM_INFO
	.align		4
.L_159:
        /*0028*/ 	.byte	0x04, 0x17
        /*002a*/ 	.short	(.L_161 - .L_160)
.L_160:
        /*002c*/ 	.word	0x00000000
        /*0030*/ 	.short	0x0001
        /*0032*/ 	.short	0x0008
        /*0034*/ 	.byte	0x00, 0xf5, 0x21, 0x00


	//----- nvinfo : EIATTR_KPARAM_INFO
	.align		4
.L_161:
        /*0038*/ 	.byte	0x04, 0x17
        /*003a*/ 	.short	(.L_163 - .L_162)
.L_162:
        /*003c*/ 	.word	0x00000000
        /*0040*/ 	.short	0x0000
        /*0042*/ 	.short	0x0000
        /*0044*/ 	.byte	0x00, 0xf5, 0x21, 0x00


	//----- nvinfo : EIATTR_SPARSE_MMA_MASK
	.align		4
.L_163:
        /*0048*/ 	.byte	0x03, 0x50
        /*004a*/ 	.short	0x0000


	//----- nvinfo : EIATTR_MAXREG_COUNT
	.align		4
        /*004c*/ 	.byte	0x03, 0x1b
        /*004e*/ 	.short	0x00ff


	//----- nvinfo : EIATTR_MERCURY_ISA_VERSION
	.align		4
        /*0050*/ 	.byte	0x03, 0x5f
        /*0052*/ 	.short	0x0101


	//----- nvinfo : EIATTR_VRC_CTA_INIT_COUNT
	.align		4
        /*0054*/ 	.byte	0x02, 0x4a
	.zero		1
	.zero		1


	//----- nvinfo : EIATTR_EXIT_INSTR_OFFSETS
	.align		4
        /*0058*/ 	.byte	0x04, 0x1c
        /*005a*/ 	.short	(.L_165 - .L_164)


	//   ....[0]....
.L_164:
        /*005c*/ 	.word	0x00000060


	//   ....[1]....
        /*0060*/ 	.word	0x00000970


	//   ....[2]....
        /*0064*/ 	.word	0x000010a0


	//   ....[3]....
        /*0068*/ 	.word	0x000013e0


	//   ....[4]....
        /*006c*/ 	.word	0x000015e0


	//   ....[5]....
        /*0070*/ 	.word	0x00001800


	//----- nvinfo : EIATTR_CRS_STACK_SIZE
	.align		4
.L_165:
        /*0074*/ 	.byte	0x04, 0x1e
        /*0076*/ 	.short	(.L_167 - .L_166)
.L_166:
        /*0078*/ 	.word	0x00000000


	//----- nvinfo : EIATTR_CBANK_PARAM_SIZE
	.align		4
.L_167:
        /*007c*/ 	.byte	0x03, 0x19
        /*007e*/ 	.short	0x001c


	//----- nvinfo : EIATTR_PARAM_CBANK
	.align		4
        /*0080*/ 	.byte	0x04, 0x0a
        /*0082*/ 	.short	(.L_169 - .L_168)
	.align		4
.L_168:
        /*0084*/ 	.word	index@(.nv.constant0.rmsnorm)
        /*0088*/ 	.short	0x0380
        /*008a*/ 	.short	0x001c


	//----- nvinfo : EIATTR_SW_WAR
	.align		4
.L_169:
        /*008c*/ 	.byte	0x04, 0x36
        /*008e*/ 	.short	(.L_171 - .L_170)
.L_170:
        /*0090*/ 	.word	0x00000008
.L_171:


//--------------------- .nv.info.copy_from_slice  --------------------------
	.section	.nv.info.copy_from_slice,"",@"SHT_CUDA_INFO"
	.sectionflags	@""
	.align	4


	//----- nvinfo : EIATTR_CUDA_API_VERSION
	.align		4
        /*0000*/ 	.byte	0x04, 0x37
        /*0002*/ 	.short	(.L_173 - .L_172)
.L_172:
        /*0004*/ 	.word	0x00000082


	//----- nvinfo : EIATTR_KPARAM_INFO
	.align		4
.L_173:
        /*0008*/ 	.byte	0x04, 0x17
        /*000a*/ 	.short	(.L_175 - .L_174)
.L_174:
        /*000c*/ 	.word	0x00000000
        /*0010*/ 	.short	0x0002
        /*0012*/ 	.short	0x0010
        /*0014*/ 	.byte	0x00, 0xf0, 0x11, 0x00


	//----- nvinfo : EIATTR_KPARAM_INFO
	.align		4
.L_175:
        /*0018*/ 	.byte	0x04, 0x17
        /*001a*/ 	.short	(.L_177 - .L_176)
.L_176:
        /*001c*/ 	.word	0x00000000
        /*0020*/ 	.short	0x0001
        /*0022*/ 	.short	0x0008
        /*0024*/ 	.byte	0x00, 0xf5, 0x21, 0x00


	//----- nvinfo : EIATTR_KPARAM_INFO
	.align		4
.L_177:
        /*0028*/ 	.byte	0x04, 0x17
        /*002a*/ 	.short	(.L_179 - .L_178)
.L_178:
        /*002c*/ 	.word	0x00000000
        /*0030*/ 	.short	0x0000
        /*0032*/ 	.short	0x0000
        /*0034*/ 	.byte	0x00, 0xf5, 0x21, 0x00


	//----- nvinfo : EIATTR_SPARSE_MMA_MASK
	.align		4
.L_179:
        /*0038*/ 	.byte	0x03, 0x50
        /*003a*/ 	.short	0x0000


	//----- nvinfo : EIATTR_MAXREG_COUNT
	.align		4
        /*003c*/ 	.byte	0x03, 0x1b
        /*003e*/ 	.short	0x00ff


	//----- nvinfo : EIATTR_MERCURY_ISA_VERSION
	.align		4
        /*0040*/ 	.byte	0x03, 0x5f
        /*0042*/ 	.short	0x0101


	//----- nvinfo : EIATTR_VRC_CTA_INIT_COUNT
	.align		4
        /*0044*/ 	.byte	0x02, 0x4a
	.zero		1
	.zero		1


	//----- nvinfo : EIATTR_EXIT_INSTR_OFFSETS
	.align		4
        /*0048*/ 	.byte	0x04, 0x1c
        /*004a*/ 	.short	(.L_181 - .L_180)


	//   ....[0]....
.L_180:
        /*004c*/ 	.word	0x00000070


	//   ....[1]....
        /*0050*/ 	.word	0x000000f0


	//----- nvinfo : EIATTR_CBANK_PARAM_SIZE
	.align		4
.L_181:
        /*0054*/ 	.byte	0x03, 0x19
        /*0056*/ 	.short	0x0014


	//----- nvinfo : EIATTR_PARAM_CBANK
	.align		4
        /*0058*/ 	.byte	0x04, 0x0a
        /*005a*/ 	.short	(.L_183 - .L_182)
	.align		4
.L_182:
        /*005c*/ 	.word	index@(.nv.constant0.copy_from_slice)
        /*0060*/ 	.short	0x0380
        /*0062*/ 	.short	0x0014


	//----- nvinfo : EIATTR_SW_WAR
	.align		4
.L_183:
        /*0064*/ 	.byte	0x04, 0x36
        /*0066*/ 	.short	(.L_185 - .L_184)
.L_184:
        /*0068*/ 	.word	0x00000008
.L_185:


//--------------------- .nv.info.matmul           --------------------------
	.section	.nv.info.matmul,"",@"SHT_CUDA_INFO"
	.sectionflags	@""
	.align	4


	//----- nvinfo : EIATTR_CUDA_API_VERSION
	.align		4
        /*0000*/ 	.byte	0x04, 0x37
        /*0002*/ 	.short	(.L_187 - .L_186)
.L_186:
        /*0004*/ 	.word	0x00000082


	//----- nvinfo : EIATTR_KPARAM_INFO
	.align		4
.L_187:
        /*0008*/ 	.byte	0x04, 0x17
        /*000a*/ 	.short	(.L_189 - .L_188)
.L_188:
        /*000c*/ 	.word	0x00000000
        /*0010*/ 	.short	0x0005
        /*0012*/ 	.short	0x0020
        /*0014*/ 	.byte	0x00, 0xf0, 0x11, 0x00


	//----- nvinfo : EIATTR_KPARAM_INFO
	.align		4
.L_189:
        /*0018*/ 	.byte	0x04, 0x17
        /*001a*/ 	.short	(.L_191 - .L_190)
.L_190:
        /*001c*/ 	.word	0x00000000
        /*0020*/ 	.short	0x0004
        /*0022*/ 	.short	0x001c
        /*0024*/ 	.byte	0x00, 0xf0, 0x11, 0x00


	//----- nvinfo : EIATTR_KPARAM_INFO
	.align		4
.L_191:
        /*0028*/ 	.byte	0x04, 0x17
        /*002a*/ 	.short	(.L_193 - .L_192)
.L_192:
        /*002c*/ 	.word	0x00000000
        /*0030*/ 	.short	0x0003
        /*0032*/ 	.short	0x0018
        /*0034*/ 	.byte	0x00, 0xf0, 0x11, 0x00


	//----- nvinfo : EIATTR_KPARAM_INFO
	.align		4
.L_193:
        /*0038*/ 	.byte	0x04, 0x17
        /*003a*/ 	.short	(.L_195 - .L_194)
.L_194:
        /*003c*/ 	.word	0x00000000
        /*0040*/ 	.short	0x0002
        /*0042*/ 	.short	0x0010
        /*0044*/ 	.byte	0x00, 0xf5, 0x21, 0x00


	//----- nvinfo : EIATTR_KPARAM_INFO
	.align		4
.L_195:
        /*0048*/ 	.byte	0x04, 0x17
        /*004a*/ 	.short	(.L_197 - .L_196)
.L_196:
        /*004c*/ 	.word	0x00000000
        /*0050*/ 	.short	0x0001
        /*0052*/ 	.short	0x0008
        /*0054*/ 	.byte	0x00, 0xf5, 0x21, 0x00


	//----- nvinfo : EIATTR_KPARAM_INFO
	.align		4
.L_197:
        /*0058*/ 	.byte	0x04, 0x17
        /*005a*/ 	.short	(.L_199 - .L_198)
.L_198:
        /*005c*/ 	.word	0x00000000
        /*0060*/ 	.short	0x0000
        /*0062*/ 	.short	0x0000
        /*0064*/ 	.byte	0x00, 0xf5, 0x21, 0x00


	//----- nvinfo : EIATTR_SPARSE_MMA_MASK
	.align		4
.L_199:
        /*0068*/ 	.byte	0x03, 0x50
        /*006a*/ 	.short	0x0000


	//----- nvinfo : EIATTR_MAXREG_COUNT
	.align		4
        /*006c*/ 	.byte	0x03, 0x1b
        /*006e*/ 	.short	0x00ff


	//----- nvinfo : EIATTR_MERCURY_ISA_VERSION
	.align		4
        /*0070*/ 	.byte	0x03, 0x5f
        /*0072*/ 	.short	0x0101


	//----- nvinfo : EIATTR_VRC_CTA_INIT_COUNT
	.align		4
        /*0074*/ 	.byte	0x02, 0x4a
	.zero		1
	.zero		1


	//----- nvinfo : EIATTR_EXIT_INSTR_OFFSETS
	.align		4
        /*0078*/ 	.byte	0x04, 0x1c
        /*007a*/ 	.short	(.L_201 - .L_200)


	//   ....[0]....
.L_200:
        /*007c*/ 	.word	0x000000d0


	//   ....[1]....
        /*0080*/ 	.word	0x000008f0


	//----- nvinfo : EIATTR_CBANK_PARAM_SIZE
	.align		4
.L_201:
        /*0084*/ 	.byte	0x03, 0x19
        /*0086*/ 	.short	0x0024


	//----- nvinfo : EIATTR_PARAM_CBANK
	.align		4
        /*0088*/ 	.byte	0x04, 0x0a
        /*008a*/ 	.short	(.L_203 - .L_202)
	.align		4
.L_202:
        /*008c*/ 	.word	index@(.nv.constant0.matmul)
        /*0090*/ 	.short	0x0380
        /*0092*/ 	.short	0x0024


	//----- nvinfo : EIATTR_SW_WAR
	.align		4
.L_203:
        /*0094*/ 	.byte	0x04, 0x36
        /*0096*/ 	.short	(.L_205 - .L_204)
.L_204:
        /*0098*/ 	.word	0x00000008
.L_205:


//--------------------- .nv.callgraph             --------------------------
	.section	.nv.callgraph,"",@"SHT_CUDA_CALLGRAPH"
	.align	4
	.sectionentsize	8
	.align		4
        /*0000*/ 	.word	0x00000000
	.align		4
        /*0004*/ 	.word	0xffffffff
	.align		4
        /*0008*/ 	.word	0x00000000
	.align		4
        /*000c*/ 	.word	0xfffffffe
	.align		4
        /*0010*/ 	.word	0x00000000
	.align		4
        /*0014*/ 	.word	0xfffffffd
	.align		4
        /*0018*/ 	.word	0x00000000
	.align		4
        /*001c*/ 	.word	0xfffffffc


//--------------------- .text.sinu                --------------------------
	.section	.text.sinu,"ax",@progbits
	.align	128
        .global         sinu
        .type           sinu,@function
        .size           sinu,(.L_x_130 - sinu)
        .other          sinu,@"STO_CUDA_ENTRY STV_DEFAULT"
sinu:
.text.sinu:
[----:B------:R-:W-:Y:S01]  /*0000*/  LDC R1, c[0x0][0x37c] ;  /* 0x0000df00ff017b82 */ /* 0x000fe20000000800 */
[----:B------:R-:W0:Y:S07]  /*0010*/  S2R R0, SR_TID.X ;  /* 0x0000000000007919 */ /* 0x000e2e0000002100 */
[----:B------:R-:W0:Y:S01]  /*0020*/  S2UR UR4, SR_CTAID.X ;  /* 0x00000000000479c3 */ /* 0x000e220000002500 */
[----:B------:R-:W1:Y:S07]  /*0030*/  LDCU UR5, c[0x0][0x388] ;  /* 0x00007100ff0577ac */ /* 0x000e6e0008000800 */
[----:B------:R-:W0:Y:S02]  /*0040*/  LDC R5, c[0x0][0x360] ;  /* 0x0000d800ff057b82 */ /* 0x000e240000000800 */
[----:B0-----:R-:W-:-:S05]  /*0050*/  IMAD R5, R5, UR4, R0 ;  /* 0x0000000405057c24 */ /* 0x001fca000f8e0200 */
[----:B-1----:R-:W-:-:S13]  /*0060*/  ISETP.GE.AND P0, PT, R5, UR5, PT ;  /* 0x0000000505007c0c */ /* 0x002fda000bf06270 */
[----:B------:R-:W-:Y:S05]  /*0070*/  @P0 EXIT ;  /* 0x000000000000094d */ /* 0x000fea0003800000 */
[----:B------:R-:W0:Y:S01]  /*0080*/  LDC.64 R2, c[0x0][0x380] ;  /* 0x0000e000ff027b82 */ /* 0x000e220000000a00 */
[----:B------:R-:W1:Y:S01]  /*0090*/  LDCU.64 UR4, c[0x0][0x358] ;  /* 0x00006b00ff0477ac */ /* 0x000e620008000a00 */
[----:B0-----:R-:W-:-:S05]  /*00a0*/  IMAD.WIDE R2, R5, 0x4, R2 ;  /* 0x0000000405027825 */ /* 0x001fca00078e0202 */
[----:B-1----:R-:W2:Y:S01]  /*00b0*/  LDG.E R0, desc[UR4][R2.64] ;  /* 0x0000000402007981 */ /* 0x002ea2000c1e1900 */
[----:B------:R-:W-:Y:S02]  /*00c0*/  HFMA2 R7, -RZ, RZ, 3.7421875, 0 ;  /* 0x437c0000ff077431 */ /* 0x000fe400000001ff */
[----:B------:R-:W-:Y:S01]  /*00d0*/  IMAD.MOV.U32 R5, RZ, RZ, 0x3bbb989d ;  /* 0x3bbb989dff057424 */ /* 0x000fe200078e00ff */
[----:B------:R-:W-:Y:S03]  /*00e0*/  BSSY.RECONVERGENT B0, `(.L_x_0) ;  /* 0x0000019000007945 */ /* 0x000fe60003800200 */
[----:B--2---:R-:W-:-:S04]  /*00f0*/  FFMA.SAT R4, R0, -R5, 0.5 ;  /* 0x3f00000000047423 */ /* 0x004fc80000002805 */
[----:B------:R-:W-:-:S04]  /*0100*/  FFMA.RM R4, R4, R7, 12582913 ;  /* 0x4b40000104047423 */ /* 0x000fc80000004007 */
[C---:B------:R-:W-:Y:S01]  /*0110*/  FADD R5, R4.reuse, -12583039 ;  /* 0xcb40007f04057421 */ /* 0x040fe20000000000 */
[----:B------:R-:W-:-:S03]  /*0120*/  IMAD.SHL.U32 R4, R4, 0x800000, RZ ;  /* 0x0080000004047824 */ /* 0x000fc600078e00ff */
[----:B------:R-:W-:-:S04]  /*0130*/  FFMA R5, R0, -1.4426950216293334961, -R5 ;  /* 0xbfb8aa3b00057823 */ /* 0x000fc80000000805 */
[----:B------:R-:W-:-:S04]  /*0140*/  FFMA R14, R0, -1.925963033500011079e-08, R5 ;  /* 0xb2a57060000e7823 */ /* 0x000fc80000000005 */
[----:B------:R-:W0:Y:S02]  /*0150*/  MUFU.EX2 R5, R14 ;  /* 0x0000000e00057308 */ /* 0x000e240000000800 */
[----:B0-----:R-:W-:-:S06]  /*0160*/  FMUL R15, R4, R5 ;  /* 0x00000005040f7220 */ /* 0x001fcc0000400000 */
[----:B------:R-:W0:Y:S02]  /*0170*/  F2F.F64.F32 R4, R15 ;  /* 0x0000000f00047310 */ /* 0x000e240000201800 */
[----:B0-----:R-:W-:-:S06]  /*0180*/  DADD R6, R4, 1 ;  /* 0x3ff0000004067429 */ /* 0x001fcc0000000000 */
[----:B------:R-:W0:Y:S04]  /*0190*/  MUFU.RCP64H R9, R7 ;  /* 0x0000000700097308 */ /* 0x000e280000001800 */
[----:B------:R-:W-:-:S04]  /*01a0*/  IADD3 R8, PT, PT, R7, 0x300402, RZ ;  /* 0x0030040207087810 */ /* 0x000fc80007ffe0ff */
[----:B------:R-:W-:Y:S02]  /*01b0*/  FSETP.GEU.AND P0, PT, |R8|, 5.8789094863358348022e-39, PT ;  /* 0x004004020800780b */ /* 0x000fe40003f0e200 */
[----:B0-----:R-:W-:-:S08]  /*01c0*/  DFMA R4, -R6, R8, 1 ;  /* 0x3ff000000604742b */ /* 0x001fd00000000108 */
[----:B------:R-:W-:-:S08]  /*01d0*/  DFMA R4, R4, R4, R4 ;  /* 0x000000040404722b */ /* 0x000fd00000000004 */
[----:B------:R-:W-:Y:S02]  /*01e0*/  DFMA R10, R8, R4, R8 ;  /* 0x00000004080a722b */ /* 0x000fe40000000008 */
[----:B------:R0:W1:Y:S06]  /*01f0*/  F2F.F64.F32 R4, R0 ;  /* 0x0000000000047310 */ /* 0x00006c0000201800 */
[----:B------:R-:W-:-:S08]  /*0200*/  DFMA R12, -R6, R10, 1 ;  /* 0x3ff00000060c742b */ /* 0x000fd0000000010a */
[----:B------:R-:W-:Y:S01]  /*0210*/  DFMA R10, R10, R12, R10 ;  /* 0x0000000c0a0a722b */ /* 0x000fe2000000000a */
[----:B01----:R-:W-:Y:S10]  /*0220*/  @P0 BRA `(.L_x_1) ;  /* 0x0000000000100947 */ /* 0x003ff40003800000 */
[----:B------:R-:W-:-:S05]  /*0230*/  LOP3.LUT R0, R7, 0x7fffffff, RZ, 0xc0, !PT ;  /* 0x7fffffff07007812 */ /* 0x000fca00078ec0ff */
[----:B------:R-:W-:Y:S01]  /*0240*/  VIADD R10, R0, 0xfff00000 ;  /* 0xfff00000000a7836 */ /* 0x000fe20000000000 */
[----:B------:R-:W-:-:S07]  /*0250*/  MOV R0, 0x270 ;  /* 0x0000027000007802 */ /* 0x000fce0000000f00 */
[----:B------:R-:W-:Y:S05]  /*0260*/  CALL.REL.NOINC `($__internal_0_$__cuda_sm20_dblrcp_rn_slowpath_v3) ;  /* 0x0000000000147944 */ /* 0x000fea0003c00000 */
.L_x_1:
[----:B------:R-:W-:Y:S05]  /*0270*/  BSYNC.RECONVERGENT B0 ;  /* 0x0000000000007941 */ /* 0x000fea0003800200 */
.L_x_0:
[----:B------:R-:W-:-:S10]  /*0280*/  DMUL R4, R4, R10 ;  /* 0x0000000a04047228 */ /* 0x000fd40000000000 */
[----:B------:R-:W0:Y:S02]  /*0290*/  F2F.F32.F64 R5, R4 ;  /* 0x0000000400057310 */ /* 0x000e240000301000 */
[----:B0-----:R-:W-:Y:S01]  /*02a0*/  STG.E desc[UR4][R2.64], R5 ;  /* 0x0000000502007986 */ /* 0x001fe2000c101904 */
[----:B------:R-:W-:Y:S05]  /*02b0*/  EXIT ;  /* 0x000000000000794d */ /* 0x000fea0003800000 */
        .weak           $__internal_0_$__cuda_sm20_dblrcp_rn_slowpath_v3
        .type           $__internal_0_$__cuda_sm20_dblrcp_rn_slowpath_v3,@function
        .size           $__internal_0_$__cuda_sm20_dblrcp_rn_slowpath_v3,(.L_x_130 - $__internal_0_$__cuda_sm20_dblrcp_rn_slowpath_v3)
$__internal_0_$__cuda_sm20_dblrcp_rn_slowpath_v3:
[----:B------:R-:W-:Y:S01]  /*02c0*/  DSETP.GTU.AND P0, PT, |R6|, +INF , PT ;  /* 0x7ff000000600742a */ /* 0x000fe20003f0c200 */
[----:B------:R-:W-:-:S13]  /*02d0*/  BSSY.RECONVERGENT B1, `(.L_x_2) ;  /* 0x0000023000017945 */ /* 0x000fda0003800200 */
[----:B------:R-:W-:Y:S05]  /*02e0*/  @P0 BRA `(.L_x_3) ;  /* 0x00000000007c0947 */ /* 0x000fea0003800000 */
[----:B------:R-:W-:-:S04]  /*02f0*/  LOP3.LUT R11, R7, 0x7fffffff, RZ, 0xc0, !PT ;  /* 0x7fffffff070b7812 */ /* 0x000fc800078ec0ff */
[----:B------:R-:W-:-:S04]  /*0300*/  IADD3 R8, PT, PT, R11, -0x1, RZ ;  /* 0xffffffff0b087810 */ /* 0x000fc80007ffe0ff */
[----:B------:R-:W-:-:S13]  /*0310*/  ISETP.GE.U32.AND P0, PT, R8, 0x7fefffff, PT ;  /* 0x7fefffff0800780c */ /* 0x000fda0003f06070 */
[----:B------:R-:W-:Y:S01]  /*0320*/  @P0 LOP3.LUT R9, R7, 0x7ff00000, RZ, 0x3c, !PT ;  /* 0x7ff0000007090812 */ /* 0x000fe200078e3cff */
[----:B------:R-:W-:Y:S01]  /*0330*/  @P0 IMAD.MOV.U32 R8, RZ, RZ, RZ ;  /* 0x000000ffff080224 */ /* 0x000fe200078e00ff */
[----:B------:R-:W-:Y:S06]  /*0340*/  @P0 BRA `(.L_x_4) ;  /* 0x00000000006c0947 */ /* 0x000fec0003800000 */
[----:B------:R-:W-:-:S13]  /*0350*/  ISETP.GE.U32.AND P0, PT, R11, 0x1000001, PT ;  /* 0x010000010b00780c */ /* 0x000fda0003f06070 */
[----:B------:R-:W-:Y:S05]  /*0360*/  @!P0 BRA `(.L_x_5) ;  /* 0x0000000000348947 */ /* 0x000fea0003800000 */
[----:B------:R-:W-:Y:S01]  /*0370*/  IADD3 R9, PT, PT, R7, -0x3fe00000, RZ ;  /* 0xc020000007097810 */ /* 0x000fe20007ffe0ff */
[----:B------:R-:W-:-:S03]  /*0380*/  IMAD.MOV.U32 R8, RZ, RZ, R6 ;  /* 0x000000ffff087224 */ /* 0x000fc600078e0006 */
[----:B------:R-:W0:Y:S03]  /*0390*/  MUFU.RCP64H R11, R9 ;  /* 0x00000009000b7308 */ /* 0x000e260000001800 */
[----:B0-----:R-:W-:-:S08]  /*03a0*/  DFMA R12, -R8, R10, 1 ;  /* 0x3ff00000080c742b */ /* 0x001fd0000000010a */
[----:B------:R-:W-:-:S08]  /*03b0*/  DFMA R12, R12, R12, R12 ;  /* 0x0000000c0c0c722b */ /* 0x000fd0000000000c */
[----:B------:R-:W-:-:S08]  /*03c0*/  DFMA R12, R10, R12, R10 ;  /* 0x0000000c0a0c722b */ /* 0x000fd0000000000a */
[----:B------:R-:W-:-:S08]  /*03d0*/  DFMA R10, -R8, R12, 1 ;  /* 0x3ff00000080a742b */ /* 0x000fd0000000010c */
[----:B------:R-:W-:-:S08]  /*03e0*/  DFMA R10, R12, R10, R12 ;  /* 0x0000000a0c0a722b */ /* 0x000fd0000000000c */
[----:B------:R-:W-:-:S08]  /*03f0*/  DMUL R10, R10, 2.2250738585072013831e-308 ;  /* 0x001000000a0a7828 */ /* 0x000fd00000000000 */
[----:B------:R-:W-:-:S08]  /*0400*/  DFMA R6, -R6, R10, 1 ;  /* 0x3ff000000606742b */ /* 0x000fd0000000010a */
[----:B------:R-:W-:-:S08]  /*0410*/  DFMA R6, R6, R6, R6 ;  /* 0x000000060606722b */ /* 0x000fd00000000006 */
[----:B------:R-:W-:Y:S01]  /*0420*/  DFMA R8, R10, R6, R10 ;  /* 0x000000060a08722b */ /* 0x000fe2000000000a */
[----:B------:R-:W-:Y:S10]  /*0430*/  BRA `(.L_x_4) ;  /* 0x0000000000307947 */ /* 0x000ff40003800000 */
.L_x_5:
[----:B------:R-:W-:Y:S01]  /*0440*/  DMUL R6, R6, 8.11296384146066816958e+31 ;  /* 0x4690000006067828 */ /* 0x000fe20000000000 */
[----:B------:R-:W-:-:S05]  /*0450*/  MOV R8, R10 ;  /* 0x0000000a00087202 */ /* 0x000fca0000000f00 */
[----:B------:R-:W0:Y:S02]  /*0460*/  MUFU.RCP64H R9, R7 ;  /* 0x0000000700097308 */ /* 0x000e240000001800 */
[----:B0-----:R-:W-:-:S08]  /*0470*/  DFMA R10, -R6, R8, 1 ;  /* 0x3ff00000060a742b */ /* 0x001fd00000000108 */
[----:B------:R-:W-:-:S08]  /*0480*/  DFMA R10, R10, R10, R10 ;  /* 0x0000000a0a0a722b */ /* 0x000fd0000000000a */
[----:B------:R-:W-:-:S08]  /*0490*/  DFMA R10, R8, R10, R8 ;  /* 0x0000000a080a722b */ /* 0x000fd00000000008 */
[----:B------:R-:W-:-:S08]  /*04a0*/  DFMA R8, -R6, R10, 1 ;  /* 0x3ff000000608742b */ /* 0x000fd0000000010a */
[----:B------:R-:W-:-:S08]  /*04b0*/  DFMA R8, R10, R8, R10 ;  /* 0x000000080a08722b */ /* 0x000fd0000000000a */
[----:B------:R-:W-:Y:S01]  /*04c0*/  DMUL R8, R8, 8.11296384146066816958e+31 ;  /* 0x4690000008087828 */ /* 0x000fe20000000000 */
[----:B------:R-:W-:Y:S10]  /*04d0*/  BRA `(.L_x_4) ;  /* 0x0000000000087947 */ /* 0x000ff40003800000 */
.L_x_3:
[----:B------:R-:W-:Y:S01]  /*04e0*/  LOP3.LUT R9, R7, 0x80000, RZ, 0xfc, !PT ;  /* 0x0008000007097812 */ /* 0x000fe200078efcff */
[----:B------:R-:W-:-:S07]  /*04f0*/  IMAD.MOV.U32 R8, RZ, RZ, R6 ;  /* 0x000000ffff087224 */ /* 0x000fce00078e0006 */
.L_x_4:
[----:B------:R-:W-:Y:S05]  /*0500*/  BSYNC.RECONVERGENT B1 ;  /* 0x0000000000017941 */ /* 0x000fea0003800200 */
.L_x_2:
[----:B------:R-:W-:Y:S01]  /*0510*/  MOV R6, R0 ;  /* 0x0000000000067202 */ /* 0x000fe20000000f00 */
[----:B------:R-:W-:Y:S01]  /*0520*/  IMAD.MOV.U32 R7, RZ, RZ, 0x0 ;  /* 0x00000000ff077424 */ /* 0x000fe200078e00ff */
[----:B------:R-:W-:Y:S01]  /*0530*/  MOV R10, R8 ;  /* 0x00000008000a7202 */ /* 0x000fe20000000f00 */
[----:B------:R-:W-:Y:S02]  /*0540*/  IMAD.MOV.U32 R11, RZ, RZ, R9 ;  /* 0x000000ffff0b7224 */ /* 0x000fe400078e0009 */
[----:B------:R-:W-:Y:S05]  /*0550*/  RET.REL.NODEC R6 `(sinu) ;  /* 0xfffffff806a87950 */ /* 0x000fea0003c3ffff */
.L_x_6:
[----:B------:R-:W-:-:S00]  /*0560*/  BRA `(.L_x_6) ;  /* 0xfffffffc00fc7947 */ /* 0x000fc0000383ffff */
[----:B------:R-:W-:-:S00]  /*0570*/  NOP ;  /* 0x0000000000007918 */ /* 0x000fc00000000000 */
        /* <DEDUP_REMOVED lines=8> */
.L_x_130:


//--------------------- .text.array_mult          --------------------------
	.section	.text.array_mult,"ax",@progbits
	.align	128
        .global         array_mult
        .type           array_mult,@function
        .size           array_mult,(.L_x_137 - array_mult)
        .other          array_mult,@"STO_CUDA_ENTRY STV_DEFAULT"
array_mult:
.text.array_mult:
        /* <DEDUP_REMOVED lines=9> */
[----:B------:R-:W1:Y:S07]  /*0090*/  LDCU.64 UR4, c[0x0][0x358] ;  /* 0x00006b00ff0477ac */ /* 0x000e6e0008000a00 */
[----:B------:R-:W2:Y:S01]  /*00a0*/  LDC.64 R4, c[0x0][0x380] ;  /* 0x0000e000ff047b82 */ /* 0x000ea20000000a00 */
[----:B0-----:R-:W-:-:S06]  /*00b0*/  IMAD.WIDE R2, R7, 0x4, R2 ;  /* 0x0000000407027825 */ /* 0x001fcc00078e0202 */
[----:B-1----:R-:W3:Y:S01]  /*00c0*/  LDG.E R2, desc[UR4][R2.64] ;  /* 0x0000000402027981 */ /* 0x002ee2000c1e1900 */
[----:B--2---:R-:W-:-:S05]  /*00d0*/  IMAD.WIDE R4, R7, 0x4, R4 ;  /* 0x0000000407047825 */ /* 0x004fca00078e0204 */
[----:B------:R-:W3:Y:S02]  /*00e0*/  LDG.E R7, desc[UR4][R4.64] ;  /* 0x0000000404077981 */ /* 0x000ee4000c1e1900 */
[----:B---3--:R-:W-:-:S05]  /*00f0*/  FMUL R7, R2, R7 ;  /* 0x0000000702077220 */ /* 0x008fca0000400000 */
[----:B------:R-:W-:Y:S01]  /*0100*/  STG.E desc[UR4][R4.64], R7 ;  /* 0x0000000704007986 */ /* 0x000fe2000c101904 */
[----:B------:R-:W-:Y:S05]  /*0110*/  EXIT ;  /* 0x000000000000794d */ /* 0x000fea0003800000 */
.L_x_7:
        /* <DEDUP_REMOVED lines=14> */
.L_x_137:


//--------------------- .text.array_add           --------------------------
	.section	.text.array_add,"ax",@progbits
	.align	128
        .global         array_add
        .type           array_add,@function
        .size           array_add,(.L_x_138 - array_add)
        .other          array_add,@"STO_CUDA_ENTRY STV_DEFAULT"
array_add:
.text.array_add:
        /* <DEDUP_REMOVED lines=15> */
[----:B---3--:R-:W-:-:S05]  /*00f0*/  FADD R7, R2, R7 ;  /* 0x0000000702077221 */ /* 0x008fca0000000000 */
[----:B------:R-:W-:Y:S01]  /*0100*/  STG.E desc[UR4][R4.64], R7 ;  /* 0x0000000704007986 */ /* 0x000fe2000c101904 */
[----:B------:R-:W-:Y:S05]  /*0110*/  EXIT ;  /* 0x000000000000794d */ /* 0x000fea0003800000 */
.L_x_8:
        /* <DEDUP_REMOVED lines=14> */
.L_x_138:


//--------------------- .text.multi_head_attention --------------------------
	.section	.text.multi_head_attention,"ax",@progbits
	.align	128
        .global         multi_head_attention
        .type           multi_head_attention,@function
        .size           multi_head_attention,(.L_x_132 - multi_head_attention)
        .other          multi_head_attention,@"STO_CUDA_ENTRY STV_DEFAULT"
multi_head_attention:
.text.multi_head_attention:
[----:B------:R-:W-:Y:S01]  /*0000*/  LDC R1, c[0x0][0x37c] ;  /* 0x0000df00ff017b82 */ /* 0x000fe20000000800 */
[----:B------:R-:W0:Y:S07]  /*0010*/  S2R R3, SR_TID.X ;  /* 0x0000000000037919 */ /* 0x000e2e0000002100 */
[----:B------:R-:W0:Y:S08]  /*0020*/  S2UR UR4, SR_CTAID.X ;  /* 0x00000000000479c3 */ /* 0x000e300000002500 */
[----:B------:R-:W0:Y:S08]  /*0030*/  LDC R0, c[0x0][0x360] ;  /* 0x0000d800ff007b82 */ /* 0x000e300000000800 */
[----:B------:R-:W1:Y:S01]  /*0040*/  LDC R2, c[0x0][0x3bc] ;  /* 0x0000ef00ff027b82 */ /* 0x000e620000000800 */
[----:B0-----:R-:W-:Y:S01]  /*0050*/  IMAD R0, R0, UR4, R3 ;  /* 0x0000000400007c24 */ /* 0x001fe2000f8e0203 */
[----:B-1----:R-:W-:-:S04]  /*0060*/  ISETP.GE.AND P0, PT, R2, 0x1, PT ;  /* 0x000000010200780c */ /* 0x002fc80003f06270 */
[----:B------:R-:W-:-:S13]  /*0070*/  ISETP.NE.OR P0, PT, R0, 0x1, !P0 ;  /* 0x000000010000780c */ /* 0x000fda0004705670 */
[----:B------:R-:W-:Y:S05]  /*0080*/  @P0 EXIT ;  /* 0x000000000000094d */ /* 0x000fea0003800000 */
[----:B------:R-:W0:Y:S01]  /*0090*/  LDC.64 R10, c[0x0][0x3b0] ;  /* 0x0000ec00ff0a7b82 */ /* 0x000e220000000a00 */
[----:B------:R-:W1:Y:S01]  /*00a0*/  LDCU.64 UR4, c[0x0][0x3a8] ;  /* 0x00007500ff0477ac */ /* 0x000e620008000a00 */
[----:B------:R-:W2:Y:S01]  /*00b0*/  LDCU.64 UR6, c[0x0][0x358] ;  /* 0x00006b00ff0677ac */ /* 0x000ea20008000a00 */
[----:B-1----:R-:W-:Y:S01]  /*00c0*/  UIMAD UR5, UR5, UR4, URZ ;  /* 0x00000004050572a4 */ /* 0x002fe2000f8e02ff */
[----:B0-----:R-:W-:Y:S02]  /*00d0*/  I2FP.F32.S32 R0, R11 ;  /* 0x0000000b00007245 */ /* 0x001fe40000201400 */
[----:B------:R-:W-:Y:S02]  /*00e0*/  IADD3 R5, PT, PT, R10, 0x1, RZ ;  /* 0x000000010a057810 */ /* 0x000fe40007ffe0ff */
[----:B------:R-:W-:Y:S01]  /*00f0*/  IADD3 R2, PT, PT, R0, -0xd000000, RZ ;  /* 0xf300000000027810 */ /* 0x000fe20007ffe0ff */
[----:B------:R0:W1:Y:S01]  /*0100*/  MUFU.RSQ R17, R0 ;  /* 0x0000000000117308 */ /* 0x0000620000001400 */
[----:B------:R-:W-:-:S02]  /*0110*/  LOP3.LUT R14, R11, 0x7, RZ, 0xc0, !PT ;  /* 0x000000070b0e7812 */ /* 0x000fc400078ec0ff */
[----:B------:R-:W-:Y:S02]  /*0120*/  ISETP.GT.U32.AND P0, PT, R2, 0x727fffff, PT ;  /* 0x727fffff0200780c */ /* 0x000fe40003f04070 */
[----:B------:R-:W-:Y:S02]  /*0130*/  LOP3.LUT R9, R5, 0x7, RZ, 0xc0, !PT ;  /* 0x0000000705097812 */ /* 0x000fe400078ec0ff */
[----:B------:R-:W-:Y:S01]  /*0140*/  LOP3.LUT R22, R10, 0x1, RZ, 0xc0, !PT ;  /* 0x000000010a167812 */ /* 0x000fe200078ec0ff */
[----:B------:R-:W-:Y:S01]  /*0150*/  HFMA2 R10, -RZ, RZ, 0, 0 ;  /* 0x00000000ff0a7431 */ /* 0x000fe200000001ff */
[C---:B------:R-:W-:Y:S02]  /*0160*/  LOP3.LUT R15, R11.reuse, 0xf, RZ, 0xc0, !PT ;  /* 0x0000000f0b0f7812 */ /* 0x040fe400078ec0ff */
[C---:B------:R-:W-:Y:S02]  /*0170*/  LOP3.LUT R13, R11.reuse, 0x3, RZ, 0xc0, !PT ;  /* 0x000000030b0d7812 */ /* 0x040fe400078ec0ff */
[----:B------:R-:W-:-:S02]  /*0180*/  LOP3.LUT R12, R11, 0x7ffffff8, RZ, 0xc0, !PT ;  /* 0x7ffffff80b0c7812 */ /* 0x000fc400078ec0ff */
[C---:B------:R-:W-:Y:S02]  /*0190*/  LOP3.LUT R8, R5.reuse, 0x3, RZ, 0xc0, !PT ;  /* 0x0000000305087812 */ /* 0x040fe400078ec0ff */
[C---:B------:R-:W-:Y:S02]  /*01a0*/  LOP3.LUT R7, R5.reuse, 0xf, RZ, 0xc0, !PT ;  /* 0x0000000f05077812 */ /* 0x040fe400078ec0ff */
[----:B------:R-:W-:Y:S02]  /*01b0*/  LOP3.LUT R6, R5, 0xfffffff8, RZ, 0xc0, !PT ;  /* 0xfffffff805067812 */ /* 0x000fe400078ec0ff */
[----:B------:R-:W-:Y:S02]  /*01c0*/  LOP3.LUT R11, R11, 0x7ffffff0, RZ, 0xc0, !PT ;  /* 0x7ffffff00b0b7812 */ /* 0x000fe400078ec0ff */
[----:B------:R-:W-:Y:S02]  /*01d0*/  LOP3.LUT R5, R5, 0xfffffff0, RZ, 0xc0, !PT ;  /* 0xfffffff005057812 */ /* 0x000fe400078ec0ff */
[----:B------:R-:W-:-:S02]  /*01e0*/  IADD3 R4, PT, PT, R14, -0x1, RZ ;  /* 0xffffffff0e047810 */ /* 0x000fc40007ffe0ff */
[----:B------:R-:W-:Y:S01]  /*01f0*/  IADD3 R3, PT, PT, R9, -0x1, RZ ;  /* 0xffffffff09037810 */ /* 0x000fe20007ffe0ff */
[----:B012---:R-:W-:Y:S06]  /*0200*/  @!P0 BRA `(.L_x_9) ;  /* 0x0000000000108947 */ /* 0x007fec0003800000 */
[----:B------:R-:W-:-:S07]  /*0210*/  MOV R16, 0x230 ;  /* 0x0000023000107802 */ /* 0x000fce0000000f00 */
[----:B------:R-:W-:Y:S05]  /*0220*/  CALL.REL.NOINC `($__internal_1_$__cuda_sm20_sqrt_rn_f32_slowpath) ;  /* 0x0000005000447944 */ /* 0x000fea0003c00000 */
[----:B------:R-:W-:Y:S01]  /*0230*/  MOV R0, R2 ;  /* 0x0000000200007202 */ /* 0x000fe20000000f00 */
[----:B------:R-:W-:Y:S06]  /*0240*/  BRA `(.L_x_10) ;  /* 0x0000000000107947 */ /* 0x000fec0003800000 */
.L_x_9:
[----:B------:R-:W-:Y:S01]  /*0250*/  FMUL.FTZ R19, R0, R17 ;  /* 0x0000001100137220 */ /* 0x000fe20000410000 */
[----:B------:R-:W-:-:S03]  /*0260*/  FMUL.FTZ R17, R17, 0.5 ;  /* 0x3f00000011117820 */ /* 0x000fc60000410000 */
[----:B------:R-:W-:-:S04]  /*0270*/  FFMA R0, -R19, R19, R0 ;  /* 0x0000001313007223 */ /* 0x000fc80000000100 */
[----:B------:R-:W-:-:S07]  /*0280*/  FFMA R0, R0, R17, R19 ;  /* 0x0000001100007223 */ /* 0x000fce0000000013 */
.L_x_10:
[----:B------:R-:W0:Y:S01]  /*0290*/  LDC.64 R16, c[0x0][0x3b0] ;  /* 0x0000ec00ff107b82 */ /* 0x000e220000000a00 */
[----:B-1234-:R-:W-:-:S07]  /*02a0*/  HFMA2 R20, -RZ, RZ, -2.5625, 0 ;  /* 0xc1200000ff147431 */ /* 0x01efce00000001ff */
[----:B------:R-:W1:Y:S08]  /*02b0*/  LDC R19, c[0x0][0x3b8] ;  /* 0x0000ee00ff137b82 */ /* 0x000e700000000800 */
[----:B------:R-:W2:Y:S01]  /*02c0*/  LDC.64 R24, c[0x0][0x388] ;  /* 0x0000e200ff187b82 */ /* 0x000ea20000000a00 */
[----:B0-----:R-:W-:Y:S01]  /*02d0*/  ISETP.GE.AND P1, PT, R16, RZ, PT ;  /* 0x000000ff1000720c */ /* 0x001fe20003f26270 */
[----:B------:R-:W-:-:S05]  /*02e0*/  IMAD R2, R10, R17, RZ ;  /* 0x000000110a027224 */ /* 0x000fca00078e02ff */
[----:B------:R-:W-:Y:S01]  /*02f0*/  SHF.R.S32.HI R23, RZ, 0x1f, R2 ;  /* 0x0000001fff177819 */ /* 0x000fe20000011402 */
[----:B-1----:R-:W-:-:S04]  /*0300*/  IMAD R19, R10, R19, RZ ;  /* 0x000000130a137224 */ /* 0x002fc800078e02ff */
[----:B--2---:R-:W-:Y:S02]  /*0310*/  IMAD.WIDE R24, R19, 0x4, R24 ;  /* 0x0000000413187825 */ /* 0x004fe400078e0218 */
[----:B-----5:R-:W-:Y:S05]  /*0320*/  @!P1 BRA `(.L_x_11) ;  /* 0x0000001000f09947 */ /* 0x020fea0003800000 */
[----:B------:R-:W-:-:S13]  /*0330*/  ISETP.GE.AND P0, PT, R17, 0x1, PT ;  /* 0x000000011100780c */ /* 0x000fda0003f06270 */
[----:B------:R-:W-:Y:S05]  /*0340*/  @!P0 BRA `(.L_x_12) ;  /* 0x0000000800108947 */ /* 0x000fea0003800000 */
[----:B------:R-:W-:-:S07]  /*0350*/  MOV R27, RZ ;  /* 0x000000ff001b7202 */ /* 0x000fce0000000f00 */
.L_x_19:
[----:B------:R-:W0:Y:S01]  /*0360*/  LDC R20, c[0x0][0x3b4] ;  /* 0x0000ed00ff147b82 */ /* 0x000e220000000800 */
[----:B------:R-:W-:Y:S01]  /*0370*/  HFMA2 R31, -RZ, RZ, 0, 0 ;  /* 0x00000000ff1f7431 */ /* 0x000fe200000001ff */
[----:B------:R-:W-:-:S06]  /*0380*/  MOV R29, RZ ;  /* 0x000000ff001d7202 */ /* 0x000fcc0000000f00 */
[----:B------:R-:W1:Y:S08]  /*0390*/  LDC R17, c[0x0][0x3b8] ;  /* 0x0000ee00ff117b82 */ /* 0x000e700000000800 */
[----:B------:R-:W2:Y:S01]  /*03a0*/  LDC R16, c[0x0][0x3ac] ;  /* 0x0000eb00ff107b82 */ /* 0x000ea20000000800 */
[----:B0-----:R-:W-:Y:S01]  /*03b0*/  ISETP.GE.U32.AND P0, PT, R20, 0x8, PT ;  /* 0x000000081400780c */ /* 0x001fe20003f06070 */
[----:B-1----:R-:W-:-:S04]  /*03c0*/  IMAD R28, R17, UR5, R2 ;  /* 0x00000005111c7c24 */ /* 0x002fc8000f8e0202 */
[----:B--2---:R-:W-:-:S05]  /*03d0*/  IMAD R28, R27, R16, R28 ;  /* 0x000000101b1c7224 */ /* 0x004fca00078e021c */
[----:B------:R-:W-:-:S03]  /*03e0*/  SHF.R.S32.HI R26, RZ, 0x1f, R28 ;  /* 0x0000001fff1a7819 */ /* 0x000fc6000001141c */
[----:B------:R-:W-:Y:S05]  /*03f0*/  @!P0 BRA `(.L_x_13) ;  /* 0x0000000000a08947 */ /* 0x000fea0003800000 */
[----:B------:R-:W-:Y:S01]  /*0400*/  MOV R31, RZ ;  /* 0x000000ff001f7202 */ /* 0x000fe20000000f00 */
[----:B------:R-:W-:-:S06]  /*0410*/  UMOV UR4, URZ ;  /* 0x000000ff00047c82 */ /* 0x000fcc0008000000 */
.L_x_14:
[----:B------:R-:W0:Y:S01]  /*0420*/  LDC.64 R16, c[0x0][0x390] ;  /* 0x0000e400ff107b82 */ /* 0x000e220000000a00 */
[----:B------:R-:W-:Y:S02]  /*0430*/  IADD3 R29, P0, PT, R2, UR4, RZ ;  /* 0x00000004021d7c10 */ /* 0x000fe4000ff1e0ff */
[----:B------:R-:W-:Y:S02]  /*0440*/  IADD3 R21, P2, PT, R28, UR4, RZ ;  /* 0x000000041c157c10 */ /* 0x000fe4000ff5e0ff */
[----:B------:R-:W-:Y:S02]  /*0450*/  IADD3.X R32, PT, PT, RZ, R23, RZ, P0, !PT ;  /* 0x00000017ff207210 */ /* 0x000fe400007fe4ff */
[----:B------:R-:W-:Y:S01]  /*0460*/  IADD3.X R30, PT, PT, RZ, R26, RZ, P2, !PT ;  /* 0x0000001aff1e7210 */ /* 0x000fe200017fe4ff */
[----:B------:R-:W1:Y:S01]  /*0470*/  LDC.64 R18, c[0x0][0x398] ;  /* 0x0000e600ff127b82 */ /* 0x000e620000000a00 */
[----:B0-----:R-:W-:-:S04]  /*0480*/  LEA R16, P0, R29, R16, 0x2 ;  /* 0x000000101d107211 */ /* 0x001fc800078010ff */
[----:B------:R-:W-:Y:S02]  /*0490*/  LEA.HI.X R17, R29, R17, R32, 0x2, P0 ;  /* 0x000000111d117211 */ /* 0x000fe400000f1420 */
[----:B-1----:R-:W-:-:S03]  /*04a0*/  LEA R18, P3, R21, R18, 0x2 ;  /* 0x0000001215127211 */ /* 0x002fc600078610ff */
[----:B------:R-:W2:Y:S01]  /*04b0*/  LDG.E R32, desc[UR6][R16.64+0x4] ;  /* 0x0000040610207981 */ /* 0x000ea2000c1e1900 */
[----:B------:R-:W-:-:S03]  /*04c0*/  LEA.HI.X R19, R21, R19, R30, 0x2, P3 ;  /* 0x0000001315137211 */ /* 0x000fc600018f141e */
[----:B------:R-:W3:Y:S04]  /*04d0*/  LDG.E R34, desc[UR6][R16.64+0x8] ;  /* 0x0000080610227981 */ /* 0x000ee8000c1e1900 */
[----:B------:R-:W4:Y:S04]  /*04e0*/  LDG.E R30, desc[UR6][R16.64] ;  /* 0x00000006101e7981 */ /* 0x000f28000c1e1900 */
[----:B------:R-:W4:Y:S04]  /*04f0*/  LDG.E R21, desc[UR6][R18.64] ;  /* 0x0000000612157981 */ /* 0x000f28000c1e1900 */
[----:B------:R-:W2:Y:S04]  /*0500*/  LDG.E R29, desc[UR6][R18.64+0x4] ;  /* 0x00000406121d7981 */ /* 0x000ea8000c1e1900 */
[----:B------:R-:W3:Y:S04]  /*0510*/  LDG.E R33, desc[UR6][R18.64+0x8] ;  /* 0x0000080612217981 */ /* 0x000ee8000c1e1900 */
[----:B------:R-:W5:Y:S04]  /*0520*/  LDG.E R36, desc[UR6][R16.64+0x1c] ;  /* 0x00001c0610247981 */ /* 0x000f68000c1e1900 */
[----:B------:R-:W5:Y:S01]  /*0530*/  LDG.E R35, desc[UR6][R18.64+0x1c] ;  /* 0x00001c0612237981 */ /* 0x000f62000c1e1900 */
[----:B----4-:R-:W-:-:S03]  /*0540*/  FFMA R31, R30, R21, R31 ;  /* 0x000000151e1f7223 */ /* 0x010fc6000000001f */
[----:B------:R-:W4:Y:S04]  /*0550*/  LDG.E R30, desc[UR6][R16.64+0xc] ;  /* 0x00000c06101e7981 */ /* 0x000f28000c1e1900 */
[----:B------:R-:W4:Y:S01]  /*0560*/  LDG.E R21, desc[UR6][R18.64+0xc] ;  /* 0x00000c0612157981 */ /* 0x000f22000c1e1900 */
[----:B--2---:R-:W-:-:S03]  /*0570*/  FFMA R29, R32, R29, R31 ;  /* 0x0000001d201d7223 */ /* 0x004fc6000000001f */
[----:B------:R-:W2:Y:S01]  /*0580*/  LDG.E R32, desc[UR6][R16.64+0x10] ;  /* 0x0000100610207981 */ /* 0x000ea2000c1e1900 */
[----:B---3--:R-:W-:-:S03]  /*0590*/  FFMA R33, R34, R33, R29 ;  /* 0x0000002122217223 */ /* 0x008fc6000000001d */
[----:B------:R-:W2:Y:S04]  /*05a0*/  LDG.E R29, desc[UR6][R18.64+0x10] ;  /* 0x00001006121d7981 */ /* 0x000ea8000c1e1900 */
[----:B------:R-:W3:Y:S04]  /*05b0*/  LDG.E R31, desc[UR6][R18.64+0x14] ;  /* 0x00001406121f7981 */ /* 0x000ee8000c1e1900 */
[----:B------:R-:W5:Y:S01]  /*05c0*/  LDG.E R34, desc[UR6][R18.64+0x18] ;  /* 0x0000180612227981 */ /* 0x000f62000c1e1900 */
[----:B----4-:R-:W-:-:S03]  /*05d0*/  FFMA R33, R30, R21, R33 ;  /* 0x000000151e217223 */ /* 0x010fc60000000021 */
[----:B------:R-:W3:Y:S04]  /*05e0*/  LDG.E R30, desc[UR6][R16.64+0x14] ;  /* 0x00001406101e7981 */ /* 0x000ee8000c1e1900 */
[----:B------:R-:W5:Y:S01]  /*05f0*/  LDG.E R21, desc[UR6][R16.64+0x18] ;  /* 0x0000180610157981 */ /* 0x000f62000c1e1900 */
[----:B------:R-:W-:Y:S01]  /*0600*/  UIADD3 UR4, UPT, UPT, UR4, 0x8, URZ ;  /* 0x0000000804047890 */ /* 0x000fe2000fffe0ff */
[----:B--2---:R-:W-:-:S05]  /*0610*/  FFMA R29, R32, R29, R33 ;  /* 0x0000001d201d7223 */ /* 0x004fca0000000021 */
[----:B------:R-:W-:Y:S01]  /*0620*/  ISETP.NE.AND P0, PT, R12, UR4, PT ;  /* 0x000000040c007c0c */ /* 0x000fe2000bf05270 */
[----:B---3--:R-:W-:-:S04]  /*0630*/  FFMA R30, R30, R31, R29 ;  /* 0x0000001f1e1e7223 */ /* 0x008fc8000000001d */
[----:B-----5:R-:W-:-:S04]  /*0640*/  FFMA R21, R21, R34, R30 ;  /* 0x0000002215157223 */ /* 0x020fc8000000001e */
[----:B------:R-:W-:-:S04]  /*0650*/  FFMA R31, R36, R35, R21 ;  /* 0x00000023241f7223 */ /* 0x000fc80000000015 */
[----:B------:R-:W-:Y:S05]  /*0660*/  @P0 BRA `(.L_x_14) ;  /* 0xfffffffc006c0947 */ /* 0x000fea000383ffff */
[----:B------:R-:W-:-:S07]  /*0670*/  IMAD.MOV.U32 R29, RZ, RZ, R12 ;  /* 0x000000ffff1d7224 */ /* 0x000fce00078e000c */
.L_x_13:
[----:B------:R-:W-:-:S13]  /*0680*/  ISETP.NE.AND P0, PT, R14, RZ, PT ;  /* 0x000000ff0e00720c */ /* 0x000fda0003f05270 */
[----:B------:R-:W-:Y:S05]  /*0690*/  @!P0 BRA `(.L_x_15) ;  /* 0x0000000000f08947 */ /* 0x000fea0003800000 */
[----:B------:R-:W-:Y:S02]  /*06a0*/  ISETP.GE.U32.AND P0, PT, R4, 0x3, PT ;  /* 0x000000030400780c */ /* 0x000fe40003f06070 */
[----:B------:R-:W-:-:S11]  /*06b0*/  ISETP.NE.AND P2, PT, R13, RZ, PT ;  /* 0x000000ff0d00720c */ /* 0x000fd60003f45270 */
[----:B------:R-:W-:Y:S05]  /*06c0*/  @!P0 BRA `(.L_x_16) ;  /* 0x00000000005c8947 */ /* 0x000fea0003800000 */
[----:B------:R-:W0:Y:S01]  /*06d0*/  LDC.64 R16, c[0x0][0x390] ;  /* 0x0000e400ff107b82 */ /* 0x000e220000000a00 */
[-C--:B------:R-:W-:Y:S02]  /*06e0*/  IADD3 R30, P0, PT, R2, R29.reuse, RZ ;  /* 0x0000001d021e7210 */ /* 0x080fe40007f1e0ff */
[----:B------:R-:W-:Y:S02]  /*06f0*/  IADD3 R21, P3, PT, R28, R29, RZ ;  /* 0x0000001d1c157210 */ /* 0x000fe40007f7e0ff */
[----:B------:R-:W-:-:S03]  /*0700*/  IADD3.X R32, PT, PT, RZ, R23, RZ, P0, !PT ;  /* 0x00000017ff207210 */ /* 0x000fc600007fe4ff */
[----:B------:R-:W1:Y:S01]  /*0710*/  LDC.64 R18, c[0x0][0x398] ;  /* 0x0000e600ff127b82 */ /* 0x000e620000000a00 */
[----:B0-----:R-:W-:-:S04]  /*0720*/  LEA R16, P0, R30, R16, 0x2 ;  /* 0x000000101e107211 */ /* 0x001fc800078010ff */
[----:B------:R-:W-:Y:S02]  /*0730*/  LEA.HI.X R17, R30, R17, R32, 0x2, P0 ;  /* 0x000000111e117211 */ /* 0x000fe400000f1420 */
[----:B------:R-:W-:Y:S02]  /*0740*/  IADD3.X R30, PT, PT, RZ, R26, RZ, P3, !PT ;  /* 0x0000001aff1e7210 */ /* 0x000fe40001ffe4ff */
[C---:B-1----:R-:W-:Y:S01]  /*0750*/  LEA R18, P0, R21.reuse, R18, 0x2 ;  /* 0x0000001215127211 */ /* 0x042fe200078010ff */
[----:B------:R-:W2:Y:S03]  /*0760*/  LDG.E R34, desc[UR6][R16.64] ;  /* 0x0000000610227981 */ /* 0x000ea6000c1e1900 */
[----:B------:R-:W-:Y:S01]  /*0770*/  LEA.HI.X R19, R21, R19, R30, 0x2, P0 ;  /* 0x0000001315137211 */ /* 0x000fe200000f141e */
[----:B------:R-:W3:Y:S04]  /*0780*/  LDG.E R32, desc[UR6][R16.64+0x4] ;  /* 0x0000040610207981 */ /* 0x000ee8000c1e1900 */
[----:B------:R-:W2:Y:S04]  /*0790*/  LDG.E R33, desc[UR6][R18.64] ;  /* 0x0000000612217981 */ /* 0x000ea8000c1e1900 */
[----:B------:R-:W3:Y:S04]  /*07a0*/  LDG.E R35, desc[UR6][R18.64+0x4] ;  /* 0x0000040612237981 */ /* 0x000ee8000c1e1900 */
[----:B------:R-:W4:Y:S04]  /*07b0*/  LDG.E R21, desc[UR6][R16.64+0x8] ;  /* 0x0000080610157981 */ /* 0x000f28000c1e1900 */
[----:B------:R-:W4:Y:S04]  /*07c0*/  LDG.E R36, desc[UR6][R18.64+0x8] ;  /* 0x0000080612247981 */ /* 0x000f28000c1e1900 */
[----:B------:R-:W5:Y:S04]  /*07d0*/  LDG.E R30, desc[UR6][R16.64+0xc] ;  /* 0x00000c06101e7981 */ /* 0x000f68000c1e1900 */
[----:B------:R-:W5:Y:S01]  /*07e0*/  LDG.E R37, desc[UR6][R18.64+0xc] ;  /* 0x00000c0612257981 */ /* 0x000f62000c1e1900 */
[----:B------:R-:W-:Y:S01]  /*07f0*/  IADD3 R29, PT, PT, R29, 0x4, RZ ;  /* 0x000000041d1d7810 */ /* 0x000fe20007ffe0ff */
[----:B--2---:R-:W-:-:S04]  /*0800*/  FFMA R33, R34, R33, R31 ;  /* 0x0000002122217223 */ /* 0x004fc8000000001f */
[----:B---3--:R-:W-:-:S04]  /*0810*/  FFMA R32, R32, R35, R33 ;  /* 0x0000002320207223 */ /* 0x008fc80000000021 */
[----:B----4-:R-:W-:-:S04]  /*0820*/  FFMA R21, R21, R36, R32 ;  /* 0x0000002415157223 */ /* 0x010fc80000000020 */
[----:B-----5:R-:W-:-:S07]  /*0830*/  FFMA R31, R30, R37, R21 ;  /* 0x000000251e1f7223 */ /* 0x020fce0000000015 */
.L_x_16:
[----:B------:R-:W-:Y:S05]  /*0840*/  @!P2 BRA `(.L_x_15) ;  /* 0x000000000084a947 */ /* 0x000fea0003800000 */
[----:B------:R-:W0:Y:S01]  /*0850*/  LDC.64 R18, c[0x0][0x390] ;  /* 0x0000e400ff127b82 */ /* 0x000e220000000a00 */
[----:B------:R-:W-:Y:S02]  /*0860*/  ISETP.NE.AND P0, PT, R13, 0x1, PT ;  /* 0x000000010d00780c */ /* 0x000fe40003f05270 */
[----:B------:R-:W-:-:S05]  /*0870*/  LOP3.LUT R20, R20, 0x1, RZ, 0xc0, !PT ;  /* 0x0000000114147812 */ /* 0x000fca00078ec0ff */
[----:B------:R-:W1:Y:S06]  /*0880*/  LDC.64 R16, c[0x0][0x398] ;  /* 0x0000e600ff107b82 */ /* 0x000e6c0000000a00 */
[----:B------:R-:W-:-:S04]  /*0890*/  @P0 IADD3 R21, P2, PT, R2, R29, RZ ;  /* 0x0000001d02150210 */ /* 0x000fc80007f5e0ff */
[----:B------:R-:W-:Y:S02]  /*08a0*/  @P0 IADD3.X R30, PT, PT, RZ, R23, RZ, P2, !PT ;  /* 0x00000017ff1e0210 */ /* 0x000fe400017fe4ff */
[----:B0-----:R-:W-:-:S04]  /*08b0*/  @P0 LEA R32, P2, R21, R18, 0x2 ;  /* 0x0000001215200211 */ /* 0x001fc800078410ff */
[----:B------:R-:W-:Y:S02]  /*08c0*/  @P0 LEA.HI.X R33, R21, R19, R30, 0x2, P2 ;  /* 0x0000001315210211 */ /* 0x000fe400010f141e */
[----:B------:R-:W-:Y:S01]  /*08d0*/  ISETP.NE.U32.AND P2, PT, R20, 0x1, PT ;  /* 0x000000011400780c */ /* 0x000fe20003f45070 */
[----:B------:R-:W0:Y:S01]  /*08e0*/  LDC.64 R18, c[0x0][0x390] ;  /* 0x0000e400ff127b82 */ /* 0x000e220000000a00 */
[----:B------:R-:W-:Y:S02]  /*08f0*/  @P0 IADD3 R30, P3, PT, R28, R29, RZ ;  /* 0x0000001d1c1e0210 */ /* 0x000fe40007f7e0ff */
[----:B------:R-:W-:Y:S02]  /*0900*/  @P0 IADD3 R29, PT, PT, R29, 0x2, RZ ;  /* 0x000000021d1d0810 */ /* 0x000fe40007ffe0ff */
[C---:B-1----:R-:W-:Y:S02]  /*0910*/  @P0 LEA R16, P4, R30.reuse, R16, 0x2 ;  /* 0x000000101e100211 */ /* 0x042fe400078810ff */
[----:B------:R-:W-:Y:S01]  /*0920*/  @P0 IADD3.X R34, PT, PT, RZ, R26, RZ, P3, !PT ;  /* 0x0000001aff220210 */ /* 0x000fe20001ffe4ff */
[----:B------:R-:W1:Y:S03]  /*0930*/  LDC.64 R20, c[0x0][0x398] ;  /* 0x0000e600ff147b82 */ /* 0x000e660000000a00 */
[----:B------:R-:W-:-:S02]  /*0940*/  @P0 LEA.HI.X R17, R30, R17, R34, 0x2, P4 ;  /* 0x000000111e110211 */ /* 0x000fc400020f1422 */
[-C--:B------:R-:W-:Y:S02]  /*0950*/  @!P2 IADD3 R30, P3, PT, R2, R29.reuse, RZ ;  /* 0x0000001d021ea210 */ /* 0x080fe40007f7e0ff */
[----:B------:R-:W-:Y:S02]  /*0960*/  @!P2 IADD3 R28, P5, PT, R28, R29, RZ ;  /* 0x0000001d1c1ca210 */ /* 0x000fe40007fbe0ff */
[----:B------:R-:W-:Y:S02]  /*0970*/  @!P2 IADD3.X R29, PT, PT, RZ, R23, RZ, P3, !PT ;  /* 0x00000017ff1da210 */ /* 0x000fe40001ffe4ff */
[----:B------:R-:W-:Y:S02]  /*0980*/  @!P2 IADD3.X R26, PT, PT, RZ, R26, RZ, P5, !PT ;  /* 0x0000001aff1aa210 */ /* 0x000fe40002ffe4ff */
[----:B0-----:R-:W-:-:S04]  /*0990*/  @!P2 LEA R18, P4, R30, R18, 0x2 ;  /* 0x000000121e12a211 */ /* 0x001fc800078810ff */
[----:B------:R-:W-:Y:S02]  /*09a0*/  @!P2 LEA.HI.X R19, R30, R19, R29, 0x2, P4 ;  /* 0x000000131e13a211 */ /* 0x000fe400020f141d */
[----:B------:R-:W2:Y:S01]  /*09b0*/  @P0 LDG.E R29, desc[UR6][R32.64+0x4] ;  /* 0x00000406201d0981 */ /* 0x000ea2000c1e1900 */
[----:B-1----:R-:W-:-:S03]  /*09c0*/  @!P2 LEA R20, P3, R28, R20, 0x2 ;  /* 0x000000141c14a211 */ /* 0x002fc600078610ff */
[----:B------:R-:W2:Y:S01]  /*09d0*/  @P0 LDG.E R30, desc[UR6][R16.64+0x4] ;  /* 0x00000406101e0981 */ /* 0x000ea2000c1e1900 */
[----:B------:R-:W-:-:S03]  /*09e0*/  @!P2 LEA.HI.X R21, R28, R21, R26, 0x2, P3 ;  /* 0x000000151c15a211 */ /* 0x000fc600018f141a */
[----:B------:R-:W3:Y:S04]  /*09f0*/  @P0 LDG.E R26, desc[UR6][R32.64] ;  /* 0x00000006201a0981 */ /* 0x000ee8000c1e1900 */
[----:B------:R-:W3:Y:S04]  /*0a00*/  @P0 LDG.E R28, desc[UR6][R16.64] ;  /* 0x00000006101c0981 */ /* 0x000ee8000c1e1900 */
[----:B------:R-:W4:Y:S04]  /*0a10*/  @!P2 LDG.E R18, desc[UR6][R18.64] ;  /* 0x000000061212a981 */ /* 0x000f28000c1e1900 */
[----:B------:R-:W4:Y:S01]  /*0a20*/  @!P2 LDG.E R20, desc[UR6][R20.64] ;  /* 0x000000061414a981 */ /* 0x000f22000c1e1900 */
[----:B---3--:R-:W-:-:S04]  /*0a30*/  @P0 FFMA R26, R26, R28, R31 ;  /* 0x0000001c1a1a0223 */ /* 0x008fc8000000001f */
[----:B--2---:R-:W-:-:S04]  /*0a40*/  @P0 FFMA R31, R29, R30, R26 ;  /* 0x0000001e1d1f0223 */ /* 0x004fc8000000001a */
[----:B----4-:R-:W-:-:S07]  /*0a50*/  @!P2 FFMA R31, R18, R20, R31 ;  /* 0x00000014121fa223 */ /* 0x010fce000000001f */
.L_x_15:
[----:B------:R-:W0:Y:S08]  /*0a60*/  MUFU.RCP R17, R0 ;  /* 0x0000000000117308 */ /* 0x000e300000001000 */
[----:B------:R-:W1:Y:S01]  /*0a70*/  FCHK P0, R31, R0 ;  /* 0x000000001f007302 */ /* 0x000e620000000000 */
[----:B0-----:R-:W-:-:S04]  /*0a80*/  FFMA R16, -R0, R17, 1 ;  /* 0x3f80000000107423 */ /* 0x001fc80000000111 */
[----:B------:R-:W-:-:S04]  /*0a90*/  FFMA R16, R17, R16, R17 ;  /* 0x0000001011107223 */ /* 0x000fc80000000011 */
[----:B------:R-:W-:-:S04]  /*0aa0*/  FFMA R17, R16, R31, RZ ;  /* 0x0000001f10117223 */ /* 0x000fc800000000ff */
[----:B------:R-:W-:-:S04]  /*0ab0*/  FFMA R18, -R0, R17, R31 ;  /* 0x0000001100127223 */ /* 0x000fc8000000011f */
[----:B------:R-:W-:Y:S01]  /*0ac0*/  FFMA R19, R16, R18, R17 ;  /* 0x0000001210137223 */ /* 0x000fe20000000011 */
[----:B-1----:R-:W-:Y:S06]  /*0ad0*/  @!P0 BRA `(.L_x_17) ;  /* 0x0000000000108947 */ /* 0x002fec0003800000 */
[----:B------:R-:W-:Y:S02]  /*0ae0*/  MOV R19, R0 ;  /* 0x0000000000137202 */ /* 0x000fe40000000f00 */
[----:B------:R-:W-:-:S07]  /*0af0*/  MOV R20, 0xb10 ;  /* 0x00000b1000147802 */ /* 0x000fce0000000f00 */
[----:B------:R-:W-:Y:S05]  /*0b00*/  CALL.REL.NOINC `($__internal_2_$__cuda_sm3x_div_rn_noftz_f32_slowpath) ;  /* 0x0000004800647944 */ /* 0x000fea0003c00000 */
[----:B------:R-:W-:-:S07]  /*0b10*/  MOV R19, R29 ;  /* 0x0000001d00137202 */ /* 0x000fce0000000f00 */
.L_x_17:
[----:B------:R-:W0:Y:S01]  /*0b20*/  LDCU UR4, c[0x0][0x3b0] ;  /* 0x00007600ff0477ac */ /* 0x000e220008000800 */
[----:B------:R-:W-:-:S05]  /*0b30*/  IMAD.WIDE.U32 R16, R27, 0x4, R24 ;  /* 0x000000041b107825 */ /* 0x000fca00078e0018 */
[----:B------:R3:W-:Y:S01]  /*0b40*/  STG.E desc[UR6][R16.64], R19 ;  /* 0x0000001310007986 */ /* 0x0007e2000c101906 */
[----:B0-----:R-:W-:-:S13]  /*0b50*/  ISETP.NE.AND P0, PT, R27, UR4, PT ;  /* 0x000000041b007c0c */ /* 0x001fda000bf05270 */
[----:B---3--:R-:W-:Y:S05]  /*0b60*/  @!P0 BRA `(.L_x_18) ;  /* 0x0000000000ec8947 */ /* 0x008fea0003800000 */
[----:B------:R-:W-:Y:S01]  /*0b70*/  IADD3 R27, PT, PT, R27, 0x1, RZ ;  /* 0x000000011b1b7810 */ /* 0x000fe20007ffe0ff */
[----:B------:R-:W-:Y:S06]  /*0b80*/  BRA `(.L_x_19) ;  /* 0xfffffff400f47947 */ /* 0x000fec000383ffff */
.L_x_12:
[----:B------:R-:W0:Y:S01]  /*0b90*/  MUFU.RCP R17, R0 ;  /* 0x0000000000117308 */ /* 0x000e220000001000 */
[----:B------:R-:W-:-:S07]  /*0ba0*/  ISETP.GE.U32.AND P5, PT, R16, 0x7, PT ;  /* 0x000000071000780c */ /* 0x000fce0003fa6070 */
[----:B------:R-:W1:Y:S01]  /*0bb0*/  FCHK P0, RZ, R0 ;  /* 0x00000000ff007302 */ /* 0x000e620000000000 */
[----:B0-----:R-:W-:-:S04]  /*0bc0*/  FFMA R18, -R0, R17, 1 ;  /* 0x3f80000000127423 */ /* 0x001fc80000000111 */
[----:B------:R-:W-:-:S04]  /*0bd0*/  FFMA R18, R17, R18, R17 ;  /* 0x0000001211127223 */ /* 0x000fc80000000011 */
[----:B------:R-:W-:-:S04]  /*0be0*/  FFMA R17, RZ, R18, RZ ;  /* 0x00000012ff117223 */ /* 0x000fc800000000ff */
[----:B------:R-:W-:-:S04]  /*0bf0*/  FFMA R16, -R0, R17, RZ ;  /* 0x0000001100107223 */ /* 0x000fc800000001ff */
[----:B------:R-:W-:Y:S01]  /*0c00*/  FFMA R21, R18, R16, R17 ;  /* 0x0000001012157223 */ /* 0x000fe20000000011 */
[----:B-1----:R-:W-:Y:S06]  /*0c10*/  @!P0 BRA `(.L_x_20) ;  /* 0x0000000000148947 */ /* 0x002fec0003800000 */
[----:B------:R-:W-:Y:S01]  /*0c20*/  IMAD.MOV.U32 R31, RZ, RZ, RZ ;  /* 0x000000ffff1f7224 */ /* 0x000fe200078e00ff */
[----:B------:R-:W-:Y:S02]  /*0c30*/  MOV R19, R0 ;  /* 0x0000000000137202 */ /* 0x000fe40000000f00 */
[----:B------:R-:W-:-:S07]  /*0c40*/  MOV R20, 0xc60 ;  /* 0x00000c6000147802 */ /* 0x000fce0000000f00 */
[----:B------:R-:W-:Y:S05]  /*0c50*/  CALL.REL.NOINC `($__internal_2_$__cuda_sm3x_div_rn_noftz_f32_slowpath) ;  /* 0x0000004800107944 */ /* 0x000fea0003c00000 */
[----:B------:R-:W-:-:S07]  /*0c60*/  MOV R21, R29 ;  /* 0x0000001d00157202 */ /* 0x000fce0000000f00 */
.L_x_20:
[----:B------:R-:W-:Y:S01]  /*0c70*/  HFMA2 R19, -RZ, RZ, 0, 0 ;  /* 0x00000000ff137431 */ /* 0x000fe200000001ff */
[----:B------:R-:W-:Y:S06]  /*0c80*/  @!P5 BRA `(.L_x_21) ;  /* 0x000000000058d947 */ /* 0x000fec0003800000 */
[----:B------:R-:W0:Y:S01]  /*0c90*/  LDC R6, c[0x0][0x3b0] ;  /* 0x0000ec00ff067b82 */ /* 0x000e220000000800 */
[----:B------:R-:W-:-:S04]  /*0ca0*/  IADD3 R19, P0, PT, R24, 0x10, RZ ;  /* 0x0000001018137810 */ /* 0x000fc80007f1e0ff */
[----:B------:R-:W-:Y:S02]  /*0cb0*/  IADD3.X R20, PT, PT, RZ, R25, RZ, P0, !PT ;  /* 0x00000019ff147210 */ /* 0x000fe400007fe4ff */
[----:B0-----:R-:W-:-:S04]  /*0cc0*/  IADD3 R6, PT, PT, R6, 0x1, RZ ;  /* 0x0000000106067810 */ /* 0x001fc80007ffe0ff */
[----:B------:R-:W-:-:S04]  /*0cd0*/  LOP3.LUT R6, R6, 0xfffffff8, RZ, 0xc0, !PT ;  /* 0xfffffff806067812 */ /* 0x000fc800078ec0ff */
[----:B------:R-:W-:-:S07]  /*0ce0*/  IADD3 R18, PT, PT, -R6, RZ, RZ ;  /* 0x000000ff06127210 */ /* 0x000fce0007ffe1ff */
.L_x_22:
[----:B0-----:R-:W-:Y:S02]  /*0cf0*/  MOV R16, R19 ;  /* 0x0000001300107202 */ /* 0x001fe40000000f00 */
[----:B------:R-:W-:Y:S02]  /*0d00*/  MOV R17, R20 ;  /* 0x0000001400117202 */ /* 0x000fe40000000f00 */
[----:B------:R-:W-:Y:S02]  /*0d10*/  IADD3 R18, PT, PT, R18, 0x8, RZ ;  /* 0x0000000812127810 */ /* 0x000fe40007ffe0ff */
[----:B------:R-:W-:Y:S01]  /*0d20*/  IADD3 R19, P2, PT, R16, 0x20, RZ ;  /* 0x0000002010137810 */ /* 0x000fe20007f5e0ff */
[----:B------:R0:W-:Y:S01]  /*0d30*/  STG.E desc[UR6][R16.64+-0x10], R21 ;  /* 0xfffff01510007986 */ /* 0x0001e2000c101906 */
[----:B------:R-:W-:Y:S02]  /*0d40*/  ISETP.NE.AND P0, PT, R18, RZ, PT ;  /* 0x000000ff1200720c */ /* 0x000fe40003f05270 */
[----:B------:R-:W-:Y:S01]  /*0d50*/  IADD3.X R20, PT, PT, RZ, R17, RZ, P2, !PT ;  /* 0x00000011ff147210 */ /* 0x000fe200017fe4ff */
[----:B------:R0:W-:Y:S04]  /*0d60*/  STG.E desc[UR6][R16.64+-0xc], R21 ;  /* 0xfffff41510007986 */ /* 0x0001e8000c101906 */
[----:B------:R0:W-:Y:S04]  /*0d70*/  STG.E desc[UR6][R16.64+-0x8], R21 ;  /* 0xfffff81510007986 */ /* 0x0001e8000c101906 */
[----:B------:R0:W-:Y:S04]  /*0d80*/  STG.E desc[UR6][R16.64+-0x4], R21 ;  /* 0xfffffc1510007986 */ /* 0x0001e8000c101906 */
[----:B------:R0:W-:Y:S04]  /*0d90*/  STG.E desc[UR6][R16.64], R21 ;  /* 0x0000001510007986 */ /* 0x0001e8000c101906 */
[----:B------:R0:W-:Y:S04]  /*0da0*/  STG.E desc[UR6][R16.64+0x4], R21 ;  /* 0x0000041510007986 */ /* 0x0001e8000c101906 */
[----:B------:R0:W-:Y:S04]  /*0db0*/  STG.E desc[UR6][R16.64+0x8], R21 ;  /* 0x0000081510007986 */ /* 0x0001e8000c101906 */
[----:B------:R0:W-:Y:S01]  /*0dc0*/  STG.E desc[UR6][R16.64+0xc], R21 ;  /* 0x00000c1510007986 */ /* 0x0001e2000c101906 */
[----:B------:R-:W-:Y:S05]  /*0dd0*/  @P0 BRA `(.L_x_22) ;  /* 0xfffffffc00c40947 */ /* 0x000fea000383ffff */
[----:B------:R-:W-:-:S07]  /*0de0*/  MOV R19, R6 ;  /* 0x0000000600137202 */ /* 0x000fce0000000f00 */
.L_x_21:
[----:B------:R-:W-:-:S13]  /*0df0*/  ISETP.NE.AND P0, PT, R9, RZ, PT ;  /* 0x000000ff0900720c */ /* 0x000fda0003f05270 */
[----:B------:R-:W-:Y:S05]  /*0e00*/  @!P0 BRA `(.L_x_18) ;  /* 0x0000000000448947 */ /* 0x000fea0003800000 */
[----:B------:R-:W-:Y:S02]  /*0e10*/  ISETP.GE.U32.AND P0, PT, R3, 0x3, PT ;  /* 0x000000030300780c */ /* 0x000fe40003f06070 */
[----:B------:R-:W-:-:S11]  /*0e20*/  ISETP.NE.AND P2, PT, R8, RZ, PT ;  /* 0x000000ff0800720c */ /* 0x000fd60003f45270 */
[C---:B0-----:R-:W-:Y:S01]  /*0e30*/  @P0 IMAD.WIDE.U32 R16, R19.reuse, 0x4, R24 ;  /* 0x0000000413100825 */ /* 0x041fe200078e0018 */
[----:B------:R-:W-:-:S04]  /*0e40*/  @P0 IADD3 R19, PT, PT, R19, 0x4, RZ ;  /* 0x0000000413130810 */ /* 0x000fc80007ffe0ff */
[----:B------:R1:W-:Y:S04]  /*0e50*/  @P0 STG.E desc[UR6][R16.64], R21 ;  /* 0x0000001510000986 */ /* 0x0003e8000c101906 */
[----:B------:R1:W-:Y:S04]  /*0e60*/  @P0 STG.E desc[UR6][R16.64+0x4], R21 ;  /* 0x0000041510000986 */ /* 0x0003e8000c101906 */
[----:B------:R1:W-:Y:S04]  /*0e70*/  @P0 STG.E desc[UR6][R16.64+0x8], R21 ;  /* 0x0000081510000986 */ /* 0x0003e8000c101906 */
[----:B------:R1:W-:Y:S01]  /*0e80*/  @P0 STG.E desc[UR6][R16.64+0xc], R21 ;  /* 0x00000c1510000986 */ /* 0x0003e2000c101906 */
[----:B------:R-:W-:Y:S05]  /*0e90*/  @!P2 BRA `(.L_x_18) ;  /* 0x000000000020a947 */ /* 0x000fea0003800000 */
[----:B------:R-:W-:Y:S02]  /*0ea0*/  ISETP.NE.AND P0, PT, R8, 0x1, PT ;  /* 0x000000010800780c */ /* 0x000fe40003f05270 */
[----:B------:R-:W-:-:S11]  /*0eb0*/  ISETP.NE.AND P2, PT, R22, RZ, PT ;  /* 0x000000ff1600720c */ /* 0x000fd60003f45270 */
[----:B-1----:R-:W-:-:S04]  /*0ec0*/  @P0 IMAD.WIDE.U32 R16, R19, 0x4, R24 ;  /* 0x0000000413100825 */ /* 0x002fc800078e0018 */
[----:B------:R-:W-:Y:S01]  /*0ed0*/  @P0 VIADD R19, R19, 0x2 ;  /* 0x0000000213130836 */ /* 0x000fe20000000000 */
[----:B------:R2:W-:Y:S03]  /*0ee0*/  @P0 STG.E desc[UR6][R16.64], R21 ;  /* 0x0000001510000986 */ /* 0x0005e6000c101906 */
[----:B------:R-:W-:Y:S01]  /*0ef0*/  @!P2 IMAD.WIDE.U32 R18, R19, 0x4, R24 ;  /* 0x000000041312a825 */ /* 0x000fe200078e0018 */
[----:B------:R2:W-:Y:S04]  /*0f00*/  @P0 STG.E desc[UR6][R16.64+0x4], R21 ;  /* 0x0000041510000986 */ /* 0x0005e8000c101906 */
[----:B------:R2:W-:Y:S02]  /*0f10*/  @!P2 STG.E desc[UR6][R18.64], R21 ;  /* 0x000000151200a986 */ /* 0x0005e4000c101906 */
.L_x_18:
[----:B012---:R-:W0:Y:S01]  /*0f20*/  LDC R16, c[0x0][0x3b0] ;  /* 0x0000ec00ff107b82 */ /* 0x007e220000000800 */
[----:B------:R-:W-:Y:S01]  /*0f30*/  HFMA2 R17, -RZ, RZ, 0, 0 ;  /* 0x00000000ff117431 */ /* 0x000fe200000001ff */
[----:B------:R-:W-:Y:S02]  /*0f40*/  MOV R20, 0xc1200000 ;  /* 0xc120000000147802 */ /* 0x000fe40000000f00 */
[----:B0-----:R-:W-:-:S13]  /*0f50*/  ISETP.GE.U32.AND P0, PT, R16, 0xf, PT ;  /* 0x0000000f1000780c */ /* 0x001fda0003f06070 */
[----:B------:R-:W-:Y:S05]  /*0f60*/  @!P0 BRA `(.L_x_23) ;  /* 0x0000000000dc8947 */ /* 0x000fea0003800000 */
[----:B------:R-:W-:Y:S02]  /*0f70*/  MOV R17, RZ ;  /* 0x000000ff00117202 */ /* 0x000fe40000000f00 */
[----:B------:R-:W-:-:S07]  /*0f80*/  MOV R20, 0xc1200000 ;  /* 0xc120000000147802 */ /* 0x000fce0000000f00 */
.L_x_24:
[----:B------:R-:W-:-:S05]  /*0f90*/  IMAD.WIDE.U32 R18, R17, 0x4, R24 ;  /* 0x0000000411127825 */ /* 0x000fca00078e0018 */
[----:B------:R-:W2:Y:S04]  /*0fa0*/  LDG.E R33, desc[UR6][R18.64] ;  /* 0x0000000612217981 */ /* 0x000ea8000c1e1900 */
[----:B------:R-:W3:Y:S04]  /*0fb0*/  LDG.E R34, desc[UR6][R18.64+0x4] ;  /* 0x0000040612227981 */ /* 0x000ee8000c1e1900 */
[----:B------:R-:W4:Y:S04]  /*0fc0*/  LDG.E R32, desc[UR6][R18.64+0x8] ;  /* 0x0000080612207981 */ /* 0x000f28000c1e1900 */
[----:B------:R-:W5:Y:S04]  /*0fd0*/  LDG.E R31, desc[UR6][R18.64+0xc] ;  /* 0x00000c06121f7981 */ /* 0x000f68000c1e1900 */
[----:B------:R-:W5:Y:S04]  /*0fe0*/  LDG.E R30, desc[UR6][R18.64+0x10] ;  /* 0x00001006121e7981 */ /* 0x000f68000c1e1900 */
[----:B------:R-:W5:Y:S04]  /*0ff0*/  LDG.E R29, desc[UR6][R18.64+0x14] ;  /* 0x00001406121d7981 */ /* 0x000f68000c1e1900 */
[----:B------:R-:W5:Y:S04]  /*1000*/  LDG.E R28, desc[UR6][R18.64+0x18] ;  /* 0x00001806121c7981 */ /* 0x000f68000c1e1900 */
[----:B------:R-:W5:Y:S04]  /*1010*/  LDG.E R27, desc[UR6][R18.64+0x1c] ;  /* 0x00001c06121b7981 */ /* 0x000f68000c1e1900 */
[----:B------:R-:W5:Y:S04]  /*1020*/  LDG.E R26, desc[UR6][R18.64+0x20] ;  /* 0x00002006121a7981 */ /* 0x000f68000c1e1900 */
[----:B------:R-:W5:Y:S01]  /*1030*/  LDG.E R21, desc[UR6][R18.64+0x24] ;  /* 0x0000240612157981 */ /* 0x000f62000c1e1900 */
[----:B--2---:R-:W-:-:S04]  /*1040*/  FSETP.GT.AND P0, PT, R33, R20, PT ;  /* 0x000000142100720b */ /* 0x004fc80003f04000 */
[----:B------:R-:W-:Y:S02]  /*1050*/  FSEL R33, R33, R20, P0 ;  /* 0x0000001421217208 */ /* 0x000fe40000000000 */
[----:B------:R-:W2:Y:S02]  /*1060*/  LDG.E R20, desc[UR6][R18.64+0x28] ;  /* 0x0000280612147981 */ /* 0x000ea4000c1e1900 */
[----:B---3--:R-:W-:-:S04]  /*1070*/  FSETP.GT.AND P0, PT, R34, R33, PT ;  /* 0x000000212200720b */ /* 0x008fc80003f04000 */
[----:B------:R-:W-:Y:S02]  /*1080*/  FSEL R35, R34, R33, P0 ;  /* 0x0000002122237208 */ /* 0x000fe40000000000 */
[----:B------:R-:W3:Y:S02]  /*1090*/  LDG.E R33, desc[UR6][R18.64+0x2c] ;  /* 0x00002c0612217981 */ /* 0x000ee4000c1e1900 */
[----:B----4-:R-:W-:-:S04]  /*10a0*/  FSETP.GT.AND P0, PT, R32, R35, PT ;  /* 0x000000232000720b */ /* 0x010fc80003f04000 */
[----:B------:R-:W-:Y:S02]  /*10b0*/  FSEL R34, R32, R35, P0 ;  /* 0x0000002320227208 */ /* 0x000fe40000000000 */
[----:B------:R-:W4:Y:S02]  /*10c0*/  LDG.E R32, desc[UR6][R18.64+0x30] ;  /* 0x0000300612207981 */ /* 0x000f24000c1e1900 */
[----:B-----5:R-:W-:-:S04]  /*10d0*/  FSETP.GT.AND P0, PT, R31, R34, PT ;  /* 0x000000221f00720b */ /* 0x020fc80003f04000 */
[----:B------:R-:W-:Y:S02]  /*10e0*/  FSEL R35, R31, R34, P0 ;  /* 0x000000221f237208 */ /* 0x000fe40000000000 */
[----:B------:R-:W5:Y:S02]  /*10f0*/  LDG.E R31, desc[UR6][R18.64+0x34] ;  /* 0x00003406121f7981 */ /* 0x000f64000c1e1900 */
[CC--:B------:R-:W-:Y:S02]  /*1100*/  FSETP.GT.AND P0, PT, R30.reuse, R35.reuse, PT ;  /* 0x000000231e00720b */ /* 0x0c0fe40003f04000 */
[----:B------:R-:W5:Y:S02]  /*1110*/  LDG.E R34, desc[UR6][R18.64+0x3c] ;  /* 0x00003c0612227981 */ /* 0x000f64000c1e1900 */
[----:B------:R-:W-:Y:S02]  /*1120*/  FSEL R36, R30, R35, P0 ;  /* 0x000000231e247208 */ /* 0x000fe40000000000 */
[----:B------:R-:W5:Y:S02]  /*1130*/  LDG.E R30, desc[UR6][R18.64+0x38] ;  /* 0x00003806121e7981 */ /* 0x000f64000c1e1900 */
[----:B------:R-:W-:-:S04]  /*1140*/  FSETP.GT.AND P0, PT, R29, R36, PT ;  /* 0x000000241d00720b */ /* 0x000fc80003f04000 */
[----:B------:R-:W-:-:S04]  /*1150*/  FSEL R29, R29, R36, P0 ;  /* 0x000000241d1d7208 */ /* 0x000fc80000000000 */
[----:B------:R-:W-:-:S04]  /*1160*/  FSETP.GT.AND P0, PT, R28, R29, PT ;  /* 0x0000001d1c00720b */ /* 0x000fc80003f04000 */
[----:B------:R-:W-:-:S04]  /*1170*/  FSEL R28, R28, R29, P0 ;  /* 0x0000001d1c1c7208 */ /* 0x000fc80000000000 */
[----:B------:R-:W-:-:S04]  /*1180*/  FSETP.GT.AND P0, PT, R27, R28, PT ;  /* 0x0000001c1b00720b */ /* 0x000fc80003f04000 */
[----:B------:R-:W-:-:S04]  /*1190*/  FSEL R27, R27, R28, P0 ;  /* 0x0000001c1b1b7208 */ /* 0x000fc80000000000 */
[----:B------:R-:W-:-:S04]  /*11a0*/  FSETP.GT.AND P0, PT, R26, R27, PT ;  /* 0x0000001b1a00720b */ /* 0x000fc80003f04000 */
[----:B------:R-:W-:-:S04]  /*11b0*/  FSEL R26, R26, R27, P0 ;  /* 0x0000001b1a1a7208 */ /* 0x000fc80000000000 */
[----:B------:R-:W-:-:S04]  /*11c0*/  FSETP.GT.AND P0, PT, R21, R26, PT ;  /* 0x0000001a1500720b */ /* 0x000fc80003f04000 */
[----:B------:R-:W-:Y:S02]  /*11d0*/  FSEL R21, R21, R26, P0 ;  /* 0x0000001a15157208 */ /* 0x000fe40000000000 */
[----:B------:R-:W-:-:S04]  /*11e0*/  IADD3 R17, PT, PT, R17, 0x10, RZ ;  /* 0x0000001011117810 */ /* 0x000fc80007ffe0ff */
[----:B------:R-:W-:Y:S02]  /*11f0*/  ISETP.NE.AND P2, PT, R17, R5, PT ;  /* 0x000000051100720c */ /* 0x000fe40003f45270 */
[----:B--2---:R-:W-:-:S04]  /*1200*/  FSETP.GT.AND P0, PT, R20, R21, PT ;  /* 0x000000151400720b */ /* 0x004fc80003f04000 */
[----:B------:R-:W-:-:S04]  /*1210*/  FSEL R20, R20, R21, P0 ;  /* 0x0000001514147208 */ /* 0x000fc80000000000 */
[----:B---3--:R-:W-:-:S04]  /*1220*/  FSETP.GT.AND P0, PT, R33, R20, PT ;  /* 0x000000142100720b */ /* 0x008fc80003f04000 */
[----:B------:R-:W-:-:S04]  /*1230*/  FSEL R33, R33, R20, P0 ;  /* 0x0000001421217208 */ /* 0x000fc80000000000 */
[----:B----4-:R-:W-:-:S04]  /*1240*/  FSETP.GT.AND P0, PT, R32, R33, PT ;  /* 0x000000212000720b */ /* 0x010fc80003f04000 */
[----:B------:R-:W-:-:S04]  /*1250*/  FSEL R32, R32, R33, P0 ;  /* 0x0000002120207208 */ /* 0x000fc80000000000 */
[----:B-----5:R-:W-:-:S04]  /*1260*/  FSETP.GT.AND P0, PT, R31, R32, PT ;  /* 0x000000201f00720b */ /* 0x020fc80003f04000 */
[----:B------:R-:W-:-:S04]  /*1270*/  FSEL R31, R31, R32, P0 ;  /* 0x000000201f1f7208 */ /* 0x000fc80000000000 */
[----:B------:R-:W-:-:S04]  /*1280*/  FSETP.GT.AND P0, PT, R30, R31, PT ;  /* 0x0000001f1e00720b */ /* 0x000fc80003f04000 */
[----:B------:R-:W-:-:S04]  /*1290*/  FSEL R31, R30, R31, P0 ;  /* 0x0000001f1e1f7208 */ /* 0x000fc80000000000 */
[----:B------:R-:W-:-:S04]  /*12a0*/  FSETP.GT.AND P0, PT, R34, R31, PT ;  /* 0x0000001f2200720b */ /* 0x000fc80003f04000 */
[----:B------:R-:W-:Y:S01]  /*12b0*/  FSEL R20, R34, R31, P0 ;  /* 0x0000001f22147208 */ /* 0x000fe20000000000 */
[----:B------:R-:W-:Y:S08]  /*12c0*/  @P2 BRA `(.L_x_24) ;  /* 0xfffffffc00302947 */ /* 0x000ff0000383ffff */
[----:B------:R-:W-:-:S07]  /*12d0*/  MOV R17, R5 ;  /* 0x0000000500117202 */ /* 0x000fce0000000f00 */
.L_x_23:
[----:B------:R-:W-:-:S13]  /*12e0*/  ISETP.NE.AND P0, PT, R7, RZ, PT ;  /* 0x000000ff0700720c */ /* 0x000fda0003f05270 */
[----:B------:R-:W-:Y:S05]  /*12f0*/  @!P0 BRA `(.L_x_11) ;  /* 0x0000000000fc8947 */ /* 0x000fea0003800000 */
[----:B------:R-:W-:Y:S02]  /*1300*/  IADD3 R18, PT, PT, R7, -0x1, RZ ;  /* 0xffffffff07127810 */ /* 0x000fe40007ffe0ff */
[----:B------:R-:W-:Y:S02]  /*1310*/  ISETP.NE.AND P0, PT, R9, RZ, PT ;  /* 0x000000ff0900720c */ /* 0x000fe40003f05270 */
[----:B------:R-:W-:-:S13]  /*1320*/  ISETP.GE.U32.AND P2, PT, R18, 0x7, PT ;  /* 0x000000071200780c */ /* 0x000fda0003f46070 */
[----:B------:R-:W-:Y:S05]  /*1330*/  @!P2 BRA `(.L_x_25) ;  /* 0x000000000068a947 */ /* 0x000fea0003800000 */
        /* <DEDUP_REMOVED lines=8> */
[----:B------:R-:W5:Y:S01]  /*13c0*/  LDG.E R26, desc[UR6][R18.64+0x1c] ;  /* 0x00001c06121a7981 */ /* 0x000f62000c1e1900 */
[----:B------:R-:W-:-:S02]  /*13d0*/  IADD3 R17, PT, PT, R17, 0x8, RZ ;  /* 0x0000000811117810 */ /* 0x000fc40007ffe0ff */
        /* <DEDUP_REMOVED lines=15> */
[----:B------:R-:W-:-:S09]  /*14d0*/  FSEL R20, R26, R20, P2 ;  /* 0x000000141a147208 */ /* 0x000fd20001000000 */
.L_x_25:
[----:B------:R-:W-:Y:S05]  /*14e0*/  @!P0 BRA `(.L_x_11) ;  /* 0x0000000000808947 */ /* 0x000fea0003800000 */
[----:B------:R-:W-:Y:S02]  /*14f0*/  ISETP.GE.U32.AND P0, PT, R3, 0x3, PT ;  /* 0x000000030300780c */ /* 0x000fe40003f06070 */
[----:B------:R-:W-:-:S11]  /*1500*/  ISETP.NE.AND P2, PT, R8, RZ, PT ;  /* 0x000000ff0800720c */ /* 0x000fd60003f45270 */
[----:B------:R-:W-:Y:S05]  /*1510*/  @!P0 BRA `(.L_x_26) ;  /* 0x0000000000388947 */ /* 0x000fea0003800000 */
[----:B------:R-:W-:-:S05]  /*1520*/  IMAD.WIDE.U32 R18, R17, 0x4, R24 ;  /* 0x0000000411127825 */ /* 0x000fca00078e0018 */
[----:B------:R-:W2:Y:S04]  /*1530*/  LDG.E R21, desc[UR6][R18.64] ;  /* 0x0000000612157981 */ /* 0x000ea8000c1e1900 */
[----:B------:R-:W3:Y:S04]  /*1540*/  LDG.E R27, desc[UR6][R18.64+0x4] ;  /* 0x00000406121b7981 */ /* 0x000ee8000c1e1900 */
[----:B------:R-:W4:Y:S04]  /*1550*/  LDG.E R29, desc[UR6][R18.64+0x8] ;  /* 0x00000806121d7981 */ /* 0x000f28000c1e1900 */
        /* <DEDUP_REMOVED lines=9> */
[----:B------:R-:W-:-:S09]  /*15f0*/  FSEL R20, R31, R20, P0 ;  /* 0x000000141f147208 */ /* 0x000fd20000000000 */
.L_x_26:
[----:B------:R-:W-:Y:S05]  /*1600*/  @!P2 BRA `(.L_x_11) ;  /* 0x000000000038a947 */ /* 0x000fea0003800000 */
[----:B------:R-:W-:-:S05]  /*1610*/  IMAD.WIDE.U32 R18, R17, 0x4, R24 ;  /* 0x0000000411127825 */ /* 0x000fca00078e0018 */
[----:B------:R-:W2:Y:S01]  /*1620*/  LDG.E R17, desc[UR6][R18.64] ;  /* 0x0000000612117981 */ /* 0x000ea2000c1e1900 */
[----:B------:R-:W-:Y:S02]  /*1630*/  ISETP.NE.AND P2, PT, R8, 0x1, PT ;  /* 0x000000010800780c */ /* 0x000fe40003f45270 */
[----:B--2---:R-:W-:-:S04]  /*1640*/  FSETP.GT.AND P0, PT, R17, R20, PT ;  /* 0x000000141100720b */ /* 0x004fc80003f04000 */
[----:B------:R-:W-:-:S07]  /*1650*/  FSEL R20, R17, R20, P0 ;  /* 0x0000001411147208 */ /* 0x000fce0000000000 */
[----:B------:R-:W-:Y:S05]  /*1660*/  @!P2 BRA `(.L_x_11) ;  /* 0x000000000020a947 */ /* 0x000fea0003800000 */
[----:B------:R-:W2:Y:S01]  /*1670*/  LDG.E R17, desc[UR6][R18.64+0x4] ;  /* 0x0000040612117981 */ /* 0x000ea2000c1e1900 */
[----:B------:R-:W-:Y:S02]  /*1680*/  ISETP.NE.AND P2, PT, R8, 0x2, PT ;  /* 0x000000020800780c */ /* 0x000fe40003f45270 */
[----:B--2---:R-:W-:-:S04]  /*1690*/  FSETP.GT.AND P0, PT, R17, R20, PT ;  /* 0x000000141100720b */ /* 0x004fc80003f04000 */
[----:B------:R-:W-:-:S07]  /*16a0*/  FSEL R20, R17, R20, P0 ;  /* 0x0000001411147208 */ /* 0x000fce0000000000 */
[----:B------:R-:W-:Y:S05]  /*16b0*/  @!P2 BRA `(.L_x_11) ;  /* 0x00000000000ca947 */ /* 0x000fea0003800000 */
[----:B------:R-:W2:Y:S02]  /*16c0*/  LDG.E R19, desc[UR6][R18.64+0x8] ;  /* 0x0000080612137981 */ /* 0x000ea4000c1e1900 */
[----:B--2---:R-:W-:-:S13]  /*16d0*/  FSETP.GT.AND P0, PT, R19, R20, PT ;  /* 0x000000141300720b */ /* 0x004fda0003f04000 */
[----:B------:R-:W-:-:S07]  /*16e0*/  @P0 MOV R20, R19 ;  /* 0x0000001300140202 */ /* 0x000fce0000000f00 */
.L_x_11:
[----:B------:R-:W-:Y:S01]  /*16f0*/  MOV R19, RZ ;  /* 0x000000ff00137202 */ /* 0x000fe20000000f00 */
[----:B------:R-:W-:Y:S06]  /*1700*/  @!P1 BRA `(.L_x_27) ;  /* 0x0000001000809947 */ /* 0x000fec0003800000 */
[----:B------:R-:W-:Y:S01]  /*1710*/  ISETP.GE.U32.AND P0, PT, R16, 0x7, PT ;  /* 0x000000071000780c */ /* 0x000fe20003f06070 */
[----:B------:R-:W-:-:S12]  /*1720*/  HFMA2 R17, -RZ, RZ, 0, 0 ;  /* 0x00000000ff117431 */ /* 0x000fd800000001ff */
[----:B------:R-:W-:Y:S05]  /*1730*/  @!P0 BRA `(.L_x_28) ;  /* 0x0000000400808947 */ /* 0x000fea0003800000 */
[----:B------:R-:W-:-:S07]  /*1740*/  IMAD.MOV.U32 R17, RZ, RZ, RZ ;  /* 0x000000ffff117224 */ /* 0x000fce00078e00ff */
.L_x_29:
[----:B0-----:R-:W-:-:S05]  /*1750*/  IMAD.WIDE.U32 R18, R17, 0x4, R24 ;  /* 0x0000000411127825 */ /* 0x001fca00078e0018 */
[----:B------:R-:W2:Y:S04]  /*1760*/  LDG.E R21, desc[UR6][R18.64] ;  /* 0x0000000612157981 */ /* 0x000ea8000c1e1900 */
[----:B------:R-:W3:Y:S04]  /*1770*/  LDG.E R27, desc[UR6][R18.64+0x8] ;  /* 0x00000806121b7981 */ /* 0x000ee8000c1e1900 */
[----:B------:R-:W4:Y:S04]  /*1780*/  LDG.E R33, desc[UR6][R18.64+0x4] ;  /* 0x0000040612217981 */ /* 0x000f28000c1e1900 */
[----:B------:R-:W5:Y:S01]  /*1790*/  LDG.E R31, desc[UR6][R18.64+0xc] ;  /* 0x00000c06121f7981 */ /* 0x000f62000c1e1900 */
[----:B------:R-:W-:Y:S01]  /*17a0*/  MOV R26, 0x3bbb989d ;  /* 0x3bbb989d001a7802 */ /* 0x000fe20000000f00 */
[----:B--2---:R-:W-:Y:S01]  /*17b0*/  FADD R29, R21, -R20 ;  /* 0x80000014151d7221 */ /* 0x004fe20000000000 */
[----:B------:R-:W-:-:S03]  /*17c0*/  HFMA2 R21, -RZ, RZ, 3.7421875, 0 ;  /* 0x437c0000ff157431 */ /* 0x000fc600000001ff */
[----:B------:R-:W-:-:S04]  /*17d0*/  FFMA.SAT R28, R29, R26, 0.5 ;  /* 0x3f0000001d1c7423 */ /* 0x000fc8000000201a */
[----:B------:R-:W-:-:S04]  /*17e0*/  FFMA.RM R28, R28, R21, 12582913 ;  /* 0x4b4000011c1c7423 */ /* 0x000fc80000004015 */
[----:B------:R-:W-:-:S04]  /*17f0*/  FADD R30, R28, -12583039 ;  /* 0xcb40007f1c1e7421 */ /* 0x000fc80000000000 */
[----:B------:R-:W-:-:S04]  /*1800*/  FFMA R30, R29, 1.4426950216293334961, -R30 ;  /* 0x3fb8aa3b1d1e7823 */ /* 0x000fc8000000081e */
[----:B------:R-:W-:-:S06]  /*1810*/  FFMA R30, R29, 1.925963033500011079e-08, R30 ;  /* 0x32a570601d1e7823 */ /* 0x000fcc000000001e */
[----:B------:R-:W0:Y:S01]  /*1820*/  MUFU.EX2 R30, R30 ;  /* 0x0000001e001e7308 */ /* 0x000e220000000800 */
[----:B---3--:R-:W-:Y:S01]  /*1830*/  FADD R35, R27, -R20 ;  /* 0x800000141b237221 */ /* 0x008fe20000000000 */
[----:B------:R-:W-:-:S03]  /*1840*/  SHF.L.U32 R37, R28, 0x17, RZ ;  /* 0x000000171c257819 */ /* 0x000fc600000006ff */
[-C--:B------:R-:W-:Y:S01]  /*1850*/  FFMA.SAT R34, R35, R26.reuse, 0.5 ;  /* 0x3f00000023227423 */ /* 0x080fe2000000201a */
[--C-:B----4-:R-:W-:Y:S01]  /*1860*/  FADD R29, R33, -R20.reuse ;  /* 0x80000014211d7221 */ /* 0x110fe20000000000 */
[----:B-----5:R-:W-:Y:S01]  /*1870*/  FADD R31, R31, -R20 ;  /* 0x800000141f1f7221 */ /* 0x020fe20000000000 */
[----:B------:R-:W2:Y:S01]  /*1880*/  LDG.E R33, desc[UR6][R18.64+0x10] ;  /* 0x0000100612217981 */ /* 0x000ea2000c1e1900 */
[-C--:B------:R-:W-:Y:S01]  /*1890*/  FFMA.RM R27, R34, R21.reuse, 12582913 ;  /* 0x4b400001221b7423 */ /* 0x080fe20000004015 */
[----:B------:R-:W-:Y:S01]  /*18a0*/  FFMA.SAT R32, R29, R26, 0.5 ;  /* 0x3f0000001d207423 */ /* 0x000fe2000000201a */
[----:B0-----:R-:W-:Y:S02]  /*18b0*/  FMUL R37, R37, R30 ;  /* 0x0000001e25257220 */ /* 0x001fe40000400000 */
[----:B------:R-:W-:Y:S01]  /*18c0*/  FADD R30, R27, -12583039 ;  /* 0xcb40007f1b1e7421 */ /* 0x000fe20000000000 */
[----:B------:R-:W-:-:S03]  /*18d0*/  FFMA.RM R28, R32, R21, 12582913 ;  /* 0x4b400001201c7423 */ /* 0x000fc60000004015 */
[----:B------:R-:W-:Y:S01]  /*18e0*/  FFMA R30, R35, 1.4426950216293334961, -R30 ;  /* 0x3fb8aa3b231e7823 */ /* 0x000fe2000000081e */
[----:B------:R-:W-:-:S03]  /*18f0*/  FADD R32, R28, -12583039 ;  /* 0xcb40007f1c207421 */ /* 0x000fc60000000000 */
[----:B------:R-:W-:Y:S01]  /*1900*/  FFMA R34, R35, 1.925963033500011079e-08, R30 ;  /* 0x32a5706023227823 */ /* 0x000fe2000000001e */
[----:B------:R-:W-:Y:S01]  /*1910*/  SHF.L.U32 R30, R28, 0x17, RZ ;  /* 0x000000171c1e7819 */ /* 0x000fe200000006ff */
[C---:B------:R-:W-:Y:S02]  /*1920*/  FFMA R32, R29.reuse, 1.4426950216293334961, -R32 ;  /* 0x3fb8aa3b1d207823 */ /* 0x040fe40000000820 */
[----:B------:R-:W0:Y:S02]  /*1930*/  MUFU.EX2 R28, R34 ;  /* 0x00000022001c7308 */ /* 0x000e240000000800 */
[----:B------:R-:W-:Y:S01]  /*1940*/  FFMA R32, R29, 1.925963033500011079e-08, R32 ;  /* 0x32a570601d207823 */ /* 0x000fe20000000020 */
[----:B------:R-:W-:Y:S01]  /*1950*/  SHF.L.U32 R36, R27, 0x17, RZ ;  /* 0x000000171b247819 */ /* 0x000fe200000006ff */
[----:B------:R-:W3:Y:S04]  /*1960*/  LDG.E R29, desc[UR6][R18.64+0x14] ;  /* 0x00001406121d7981 */ /* 0x000ee8000c1e1900 */
[----:B------:R1:W4:Y:S02]  /*1970*/  MUFU.EX2 R35, R32 ;  /* 0x0000002000237308 */ /* 0x0003240000000800 */
[----:B-1----:R-:W-:-:S04]  /*1980*/  FFMA.SAT R32, R31, R26, 0.5 ;  /* 0x3f0000001f207423 */ /* 0x002fc8000000201a */
[----:B------:R-:W-:Y:S01]  /*1990*/  FFMA.RM R27, R32, R21, 12582913 ;  /* 0x4b400001201b7423 */ /* 0x000fe20000004015 */
[----:B0-----:R-:W-:-:S03]  /*19a0*/  FMUL R32, R36, R28 ;  /* 0x0000001c24207220 */ /* 0x001fc60000400000 */
[----:B------:R-:W-:Y:S01]  /*19b0*/  FADD R28, R27, -12583039 ;  /* 0xcb40007f1b1c7421 */ /* 0x000fe20000000000 */
[----:B----4-:R-:W-:Y:S02]  /*19c0*/  FMUL R30, R30, R35 ;  /* 0x000000231e1e7220 */ /* 0x010fe40000400000 */
[----:B------:R-:W4:Y:S01]  /*19d0*/  LDG.E R35, desc[UR6][R18.64+0x18] ;  /* 0x0000180612237981 */ /* 0x000f22000c1e1900 */
[----:B------:R-:W-:-:S04]  /*19e0*/  FFMA R28, R31, 1.4426950216293334961, -R28 ;  /* 0x3fb8aa3b1f1c7823 */ /* 0x000fc8000000081c */
[----:B------:R-:W-:Y:S02]  /*19f0*/  FFMA R34, R31, 1.925963033500011079e-08, R28 ;  /* 0x32a570601f227823 */ /* 0x000fe4000000001c */
[----:B------:R-:W5:Y:S04]  /*1a00*/  LDG.E R31, desc[UR6][R18.64+0x1c] ;  /* 0x00001c06121f7981 */ /* 0x000f68000c1e1900 */
[----:B------:R3:W-:Y:S01]  /*1a10*/  STG.E desc[UR6][R18.64], R37 ;  /* 0x0000002512007986 */ /* 0x0007e2000c101906 */
[----:B------:R-:W0:Y:S03]  /*1a20*/  MUFU.EX2 R34, R34 ;  /* 0x0000002200227308 */ /* 0x000e260000000800 */
[----:B------:R1:W-:Y:S01]  /*1a30*/  STG.E desc[UR6][R18.64+0x4], R30 ;  /* 0x0000041e12007986 */ /* 0x0003e2000c101906 */
[----:B------:R-:W-:-:S03]  /*1a40*/  SHF.L.U32 R27, R27, 0x17, RZ ;  /* 0x000000171b1b7819 */ /* 0x000fc600000006ff */
[----:B------:R4:W-:Y:S02]  /*1a50*/  STG.E desc[UR6][R18.64+0x8], R32 ;  /* 0x0000082012007986 */ /* 0x0009e4000c101906 */
[----:B0-----:R-:W-:Y:S01]  /*1a60*/  FMUL R27, R27, R34 ;  /* 0x000000221b1b7220 */ /* 0x001fe20000400000 */
[----:B------:R-:W-:-:S04]  /*1a70*/  IADD3 R17, PT, PT, R17, 0x8, RZ ;  /* 0x0000000811117810 */ /* 0x000fc80007ffe0ff */
[----:B------:R0:W-:Y:S01]  /*1a80*/  STG.E desc[UR6][R18.64+0xc], R27 ;  /* 0x00000c1b12007986 */ /* 0x0001e2000c101906 */
[----:B------:R-:W-:Y:S01]  /*1a90*/  ISETP.NE.AND P0, PT, R17, R6, PT ;  /* 0x000000061100720c */ /* 0x000fe20003f05270 */
[----:B--2---:R-:W-:-:S04]  /*1aa0*/  FADD R33, R33, -R20 ;  /* 0x8000001421217221 */ /* 0x004fc80000000000 */
[----:B------:R-:W-:-:S04]  /*1ab0*/  FFMA.SAT R28, R33, R26, 0.5 ;  /* 0x3f000000211c7423 */ /* 0x000fc8000000201a */
[----:B------:R-:W-:Y:S01]  /*1ac0*/  FFMA.RM R28, R28, R21, 12582913 ;  /* 0x4b4000011c1c7423 */ /* 0x000fe20000004015 */
[----:B---3--:R-:W-:-:S04]  /*1ad0*/  FADD R37, R29, -R20 ;  /* 0x800000141d257221 */ /* 0x008fc80000000000 */
[----:B------:R-:W-:-:S04]  /*1ae0*/  FFMA.SAT R29, R37, R26, 0.5 ;  /* 0x3f000000251d7423 */ /* 0x000fc8000000201a */
[----:B------:R-:W-:Y:S01]  /*1af0*/  FFMA.RM R29, R29, R21, 12582913 ;  /* 0x4b4000011d1d7423 */ /* 0x000fe20000004015 */
[----:B------:R-:W-:-:S03]  /*1b00*/  FADD R36, R28, -12583039 ;  /* 0xcb40007f1c247421 */ /* 0x000fc60000000000 */
[----:B-1----:R-:W-:Y:S01]  /*1b10*/  FADD R30, R29, -12583039 ;  /* 0xcb40007f1d1e7421 */ /* 0x002fe20000000000 */
[----:B------:R-:W-:-:S03]  /*1b20*/  FFMA R36, R33, 1.4426950216293334961, -R36 ;  /* 0x3fb8aa3b21247823 */ /* 0x000fc60000000824 */
[----:B------:R-:W-:Y:S01]  /*1b30*/  FFMA R30, R37, 1.4426950216293334961, -R30 ;  /* 0x3fb8aa3b251e7823 */ /* 0x000fe2000000081e */
[----:B----4-:R-:W-:-:S04]  /*1b40*/  FADD R35, R35, -R20 ;  /* 0x8000001423237221 */ /* 0x010fc80000000000 */
[----:B------:R-:W-:Y:S01]  /*1b50*/  FFMA.SAT R32, R35, R26, 0.5 ;  /* 0x3f00000023207423 */ /* 0x000fe2000000201a */
[----:B-----5:R-:W-:-:S03]  /*1b60*/  FADD R31, R31, -R20 ;  /* 0x800000141f1f7221 */ /* 0x020fc60000000000 */
[----:B------:R-:W-:Y:S01]  /*1b70*/  FFMA.RM R32, R32, R21, 12582913 ;  /* 0x4b40000120207423 */ /* 0x000fe20000004015 */
[----:B------:R-:W-:Y:S01]  /*1b80*/  FFMA.SAT R26, R31, R26, 0.5 ;  /* 0x3f0000001f1a7423 */ /* 0x000fe2000000201a */
[----:B------:R-:W-:-:S03]  /*1b90*/  FFMA R34, R37, 1.925963033500011079e-08, R30 ;  /* 0x32a5706025227823 */ /* 0x000fc6000000001e */
[----:B------:R-:W-:Y:S01]  /*1ba0*/  FFMA.RM R21, R26, R21, 12582913 ;  /* 0x4b4000011a157423 */ /* 0x000fe20000004015 */
[----:B------:R-:W-:Y:S01]  /*1bb0*/  FADD R30, R32, -12583039 ;  /* 0xcb40007f201e7421 */ /* 0x000fe20000000000 */
[----:B------:R-:W-:Y:S02]  /*1bc0*/  FFMA R33, R33, 1.925963033500011079e-08, R36 ;  /* 0x32a5706021217823 */ /* 0x000fe40000000024 */
[----:B------:R-:W-:Y:S01]  /*1bd0*/  FADD R26, R21, -12583039 ;  /* 0xcb40007f151a7421 */ /* 0x000fe20000000000 */
[----:B------:R-:W-:-:S03]  /*1be0*/  FFMA R30, R35, 1.4426950216293334961, -R30 ;  /* 0x3fb8aa3b231e7823 */ /* 0x000fc6000000081e */
[----:B------:R-:W-:Y:S01]  /*1bf0*/  FFMA R26, R31, 1.4426950216293334961, -R26 ;  /* 0x3fb8aa3b1f1a7823 */ /* 0x000fe2000000081a */
[----:B------:R-:W-:Y:S01]  /*1c00*/  FFMA R30, R35, 1.925963033500011079e-08, R30 ;  /* 0x32a57060231e7823 */ /* 0x000fe2000000001e */
[----:B------:R-:W1:Y:S02]  /*1c10*/  MUFU.EX2 R33, R33 ;  /* 0x0000002100217308 */ /* 0x000e640000000800 */
[----:B------:R-:W-:-:S06]  /*1c20*/  FFMA R26, R31, 1.925963033500011079e-08, R26 ;  /* 0x32a570601f1a7823 */ /* 0x000fcc000000001a */
[----:B------:R-:W2:Y:S01]  /*1c30*/  MUFU.EX2 R34, R34 ;  /* 0x0000002200227308 */ /* 0x000ea20000000800 */
[----:B------:R-:W-:-:S07]  /*1c40*/  SHF.L.U32 R28, R28, 0x17, RZ ;  /* 0x000000171c1c7819 */ /* 0x000fce00000006ff */
[----:B------:R-:W3:Y:S08]  /*1c50*/  MUFU.EX2 R30, R30 ;  /* 0x0000001e001e7308 */ /* 0x000ef00000000800 */
[----:B------:R-:W4:Y:S01]  /*1c60*/  MUFU.EX2 R26, R26 ;  /* 0x0000001a001a7308 */ /* 0x000f220000000800 */
[----:B-1----:R-:W-:Y:S01]  /*1c70*/  FMUL R31, R28, R33 ;  /* 0x000000211c1f7220 */ /* 0x002fe20000400000 */
[----:B------:R-:W-:-:S02]  /*1c80*/  SHF.L.U32 R29, R29, 0x17, RZ ;  /* 0x000000171d1d7819 */ /* 0x000fc400000006ff */
[----:B------:R-:W-:Y:S02]  /*1c90*/  SHF.L.U32 R33, R32, 0x17, RZ ;  /* 0x0000001720217819 */ /* 0x000fe400000006ff */
[----:B------:R-:W-:Y:S01]  /*1ca0*/  SHF.L.U32 R21, R21, 0x17, RZ ;  /* 0x0000001715157819 */ /* 0x000fe200000006ff */
[----:B--2---:R-:W-:Y:S02]  /*1cb0*/  FMUL R29, R29, R34 ;  /* 0x000000221d1d7220 */ /* 0x004fe40000400000 */
[----:B---3--:R-:W-:Y:S01]  /*1cc0*/  FMUL R33, R33, R30 ;  /* 0x0000001e21217220 */ /* 0x008fe20000400000 */
[----:B------:R0:W-:Y:S01]  /*1cd0*/  STG.E desc[UR6][R18.64+0x10], R31 ;  /* 0x0000101f12007986 */ /* 0x0001e2000c101906 */
[----:B----4-:R-:W-:-:S03]  /*1ce0*/  FMUL R21, R21, R26 ;  /* 0x0000001a15157220 */ /* 0x010fc60000400000 */
[----:B------:R0:W-:Y:S04]  /*1cf0*/  STG.E desc[UR6][R18.64+0x14], R29 ;  /* 0x0000141d12007986 */ /* 0x0001e8000c101906 */
[----:B------:R0:W-:Y:S04]  /*1d00*/  STG.E desc[UR6][R18.64+0x18], R33 ;  /* 0x0000182112007986 */ /* 0x0001e8000c101906 */
[----:B------:R0:W-:Y:S01]  /*1d10*/  STG.E desc[UR6][R18.64+0x1c], R21 ;  /* 0x00001c1512007986 */ /* 0x0001e2000c101906 */
[----:B------:R-:W-:Y:S05]  /*1d20*/  @P0 BRA `(.L_x_29) ;  /* 0xfffffff800880947 */ /* 0x000fea000383ffff */
[----:B------:R-:W-:-:S07]  /*1d30*/  MOV R17, R6 ;  /* 0x0000000600117202 */ /* 0x000fce0000000f00 */
.L_x_28:
[----:B------:R-:W-:-:S13]  /*1d40*/  ISETP.NE.AND P0, PT, R9, RZ, PT ;  /* 0x000000ff0900720c */ /* 0x000fda0003f05270 */
[----:B------:R-:W-:Y:S05]  /*1d50*/  @!P0 BRA `(.L_x_30) ;  /* 0x0000000400808947 */ /* 0x000fea0003800000 */
[----:B------:R-:W-:Y:S02]  /*1d60*/  ISETP.GE.U32.AND P2, PT, R3, 0x3, PT ;  /* 0x000000030300780c */ /* 0x000fe40003f46070 */
[----:B------:R-:W-:-:S11]  /*1d70*/  ISETP.NE.AND P3, PT, R8, RZ, PT ;  /* 0x000000ff0800720c */ /* 0x000fd60003f65270 */
[----:B------:R-:W-:Y:S05]  /*1d80*/  @!P2 BRA `(.L_x_31) ;  /* 0x0000000000c0a947 */ /* 0x000fea0003800000 */
[----:B0-----:R-:W-:-:S05]  /*1d90*/  IMAD.WIDE.U32 R18, R17, 0x4, R24 ;  /* 0x0000000411127825 */ /* 0x001fca00078e0018 */
[----:B------:R-:W2:Y:S04]  /*1da0*/  LDG.E R21, desc[UR6][R18.64] ;  /* 0x0000000612157981 */ /* 0x000ea8000c1e1900 */
[----:B------:R-:W3:Y:S04]  /*1db0*/  LDG.E R33, desc[UR6][R18.64+0x4] ;  /* 0x0000040612217981 */ /* 0x000ee8000c1e1900 */
[----:B------:R-:W4:Y:S04]  /*1dc0*/  LDG.E R31, desc[UR6][R18.64+0x8] ;  /* 0x00000806121f7981 */ /* 0x000f28000c1e1900 */
[----:B------:R-:W5:Y:S01]  /*1dd0*/  LDG.E R29, desc[UR6][R18.64+0xc] ;  /* 0x00000c06121d7981 */ /* 0x000f62000c1e1900 */
[----:B------:R-:W-:Y:S01]  /*1de0*/  IMAD.MOV.U32 R27, RZ, RZ, 0x3bbb989d ;  /* 0x3bbb989dff1b7424 */ /* 0x000fe200078e00ff */
[----:B------:R-:W-:-:S02]  /*1df0*/  MOV R28, 0x437c0000 ;  /* 0x437c0000001c7802 */ /* 0x000fc40000000f00 */
[----:B------:R-:W-:Y:S01]  /*1e00*/  IADD3 R17, PT, PT, R17, 0x4, RZ ;  /* 0x0000000411117810 */ /* 0x000fe20007ffe0ff */
[--C-:B--2---:R-:W-:Y:S01]  /*1e10*/  FADD R32, R21, -R20.reuse ;  /* 0x8000001415207221 */ /* 0x104fe20000000000 */
[----:B---3--:R-:W-:-:S03]  /*1e20*/  FADD R30, R33, -R20 ;  /* 0x80000014211e7221 */ /* 0x008fc60000000000 */
[-C--:B------:R-:W-:Y:S01]  /*1e30*/  FFMA.SAT R21, R32, R27.reuse, 0.5 ;  /* 0x3f00000020157423 */ /* 0x080fe2000000201b */
[----:B------:R-:W-:-:S03]  /*1e40*/  FFMA.SAT R33, R30, R27, 0.5 ;  /* 0x3f0000001e217423 */ /* 0x000fc6000000201b */
[-C--:B------:R-:W-:Y:S01]  /*1e50*/  FFMA.RM R21, R21, R28.reuse, 12582913 ;  /* 0x4b40000115157423 */ /* 0x080fe2000000401c */
[----:B----4-:R-:W-:Y:S01]  /*1e60*/  FADD R34, R31, -R20 ;  /* 0x800000141f227221 */ /* 0x010fe20000000000 */
[----:B------:R-:W-:Y:S02]  /*1e70*/  FFMA.RM R26, R33, R28, 12582913 ;  /* 0x4b400001211a7423 */ /* 0x000fe4000000401c */
[C---:B------:R-:W-:Y:S01]  /*1e80*/  FADD R33, R21.reuse, -12583039 ;  /* 0xcb40007f15217421 */ /* 0x040fe20000000000 */
[----:B------:R-:W-:Y:S01]  /*1e90*/  SHF.L.U32 R21, R21, 0x17, RZ ;  /* 0x0000001715157819 */ /* 0x000fe200000006ff */
[----:B------:R-:W-:Y:S02]  /*1ea0*/  FADD R35, R26, -12583039 ;  /* 0xcb40007f1a237421 */ /* 0x000fe40000000000 */
[----:B------:R-:W-:Y:S01]  /*1eb0*/  FFMA R33, R32, 1.4426950216293334961, -R33 ;  /* 0x3fb8aa3b20217823 */ /* 0x000fe20000000821 */
[----:B------:R-:W-:Y:S01]  /*1ec0*/  SHF.L.U32 R26, R26, 0x17, RZ ;  /* 0x000000171a1a7819 */ /* 0x000fe200000006ff */
[----:B------:R-:W-:-:S02]  /*1ed0*/  FFMA R35, R30, 1.4426950216293334961, -R35 ;  /* 0x3fb8aa3b1e237823 */ /* 0x000fc40000000823 */
[----:B------:R-:W-:Y:S02]  /*1ee0*/  FFMA R32, R32, 1.925963033500011079e-08, R33 ;  /* 0x32a5706020207823 */ /* 0x000fe40000000021 */
[----:B------:R-:W-:Y:S01]  /*1ef0*/  FFMA R33, R30, 1.925963033500011079e-08, R35 ;  /* 0x32a570601e217823 */ /* 0x000fe20000000023 */
[----:B-----5:R-:W-:Y:S01]  /*1f00*/  FADD R30, R29, -R20 ;  /* 0x800000141d1e7221 */ /* 0x020fe20000000000 */
[-C--:B------:R-:W-:Y:S02]  /*1f10*/  FFMA.SAT R29, R34, R27.reuse, 0.5 ;  /* 0x3f000000221d7423 */ /* 0x080fe4000000201b */
[----:B------:R-:W0:Y:S01]  /*1f20*/  MUFU.EX2 R32, R32 ;  /* 0x0000002000207308 */ /* 0x000e220000000800 */
[----:B------:R-:W-:Y:S01]  /*1f30*/  FFMA.SAT R31, R30, R27, 0.5 ;  /* 0x3f0000001e1f7423 */ /* 0x000fe2000000201b */
[----:B------:R-:W-:-:S03]  /*1f40*/  FFMA.RM R27, R29, R28, 12582913 ;  /* 0x4b4000011d1b7423 */ /* 0x000fc6000000401c */
[----:B------:R-:W-:Y:S01]  /*1f50*/  FFMA.RM R28, R31, R28, 12582913 ;  /* 0x4b4000011f1c7423 */ /* 0x000fe2000000401c */
[----:B------:R-:W-:Y:S02]  /*1f60*/  FADD R29, R27, -12583039 ;  /* 0xcb40007f1b1d7421 */ /* 0x000fe40000000000 */
[----:B------:R-:W1:Y:S01]  /*1f70*/  MUFU.EX2 R33, R33 ;  /* 0x0000002100217308 */ /* 0x000e620000000800 */
[----:B------:R-:W-:Y:S01]  /*1f80*/  FADD R31, R28, -12583039 ;  /* 0xcb40007f1c1f7421 */ /* 0x000fe20000000000 */
[----:B------:R-:W-:-:S03]  /*1f90*/  FFMA R29, R34, 1.4426950216293334961, -R29 ;  /* 0x3fb8aa3b221d7823 */ /* 0x000fc6000000081d */
[----:B------:R-:W-:Y:S01]  /*1fa0*/  FFMA R31, R30, 1.4426950216293334961, -R31 ;  /* 0x3fb8aa3b1e1f7823 */ /* 0x000fe2000000081f */
[----:B------:R-:W-:Y:S01]  /*1fb0*/  FFMA R29, R34, 1.925963033500011079e-08, R29 ;  /* 0x32a57060221d7823 */ /* 0x000fe2000000001d */
[----:B------:R-:W-:Y:S01]  /*1fc0*/  SHF.L.U32 R34, R27, 0x17, RZ ;  /* 0x000000171b227819 */ /* 0x000fe200000006ff */
[----:B0-----:R-:W-:Y:S01]  /*1fd0*/  FMUL R21, R21, R32 ;  /* 0x0000002015157220 */ /* 0x001fe20000400000 */
[----:B------:R-:W-:Y:S01]  /*1fe0*/  FFMA R30, R30, 1.925963033500011079e-08, R31 ;  /* 0x32a570601e1e7823 */ /* 0x000fe2000000001f */
[----:B------:R-:W-:Y:S02]  /*1ff0*/  SHF.L.U32 R31, R28, 0x17, RZ ;  /* 0x000000171c1f7819 */ /* 0x000fe400000006ff */
[----:B------:R-:W0:Y:S01]  /*2000*/  MUFU.EX2 R29, R29 ;  /* 0x0000001d001d7308 */ /* 0x000e220000000800 */
[----:B------:R2:W-:Y:S01]  /*2010*/  STG.E desc[UR6][R18.64], R21 ;  /* 0x0000001512007986 */ /* 0x0005e2000c101906 */
[----:B-1----:R-:W-:-:S06]  /*2020*/  FMUL R33, R26, R33 ;  /* 0x000000211a217220 */ /* 0x002fcc0000400000 */
[----:B------:R-:W1:Y:S01]  /*2030*/  MUFU.EX2 R30, R30 ;  /* 0x0000001e001e7308 */ /* 0x000e620000000800 */
[----:B------:R2:W-:Y:S01]  /*2040*/  STG.E desc[UR6][R18.64+0x4], R33 ;  /* 0x0000042112007986 */ /* 0x0005e2000c101906 */
[----:B0-----:R-:W-:-:S05]  /*2050*/  FMUL R27, R34, R29 ;  /* 0x0000001d221b7220 */ /* 0x001fca0000400000 */
[----:B------:R2:W-:Y:S01]  /*2060*/  STG.E desc[UR6][R18.64+0x8], R27 ;  /* 0x0000081b12007986 */ /* 0x0005e2000c101906 */
[----:B-1----:R-:W-:-:S05]  /*2070*/  FMUL R31, R31, R30 ;  /* 0x0000001e1f1f7220 */ /* 0x002fca0000400000 */
[----:B------:R2:W-:Y:S02]  /*2080*/  STG.E desc[UR6][R18.64+0xc], R31 ;  /* 0x00000c1f12007986 */ /* 0x0005e4000c101906 */
.L_x_31:
[----:B------:R-:W-:Y:S05]  /*2090*/  @!P3 BRA `(.L_x_30) ;  /* 0x0000000000b0b947 */ /* 0x000fea0003800000 */
[----:B------:R-:W-:Y:S02]  /*20a0*/  ISETP.NE.AND P2, PT, R8, 0x1, PT ;  /* 0x000000010800780c */ /* 0x000fe40003f45270 */
[----:B------:R-:W-:-:S11]  /*20b0*/  ISETP.NE.AND P3, PT, R22, RZ, PT ;  /* 0x000000ff1600720c */ /* 0x000fd60003f65270 */
[----:B------:R-:W-:Y:S05]  /*20c0*/  @!P2 BRA `(.L_x_32) ;  /* 0x000000000068a947 */ /* 0x000fea0003800000 */
[----:B0-2---:R-:W-:-:S05]  /*20d0*/  IMAD.WIDE.U32 R18, R17, 0x4, R24 ;  /* 0x0000000411127825 */ /* 0x005fca00078e0018 */
[----:B------:R-:W2:Y:S04]  /*20e0*/  LDG.E R21, desc[UR6][R18.64] ;  /* 0x0000000612157981 */ /* 0x000ea8000c1e1900 */
[----:B------:R-:W3:Y:S01]  /*20f0*/  LDG.E R29, desc[UR6][R18.64+0x4] ;  /* 0x00000406121d7981 */ /* 0x000ee2000c1e1900 */
[----:B------:R-:W-:Y:S01]  /*2100*/  HFMA2 R28, -RZ, RZ, 0.96630859375, -0.0022525787353515625 ;  /* 0x3bbb989dff1c7431 */ /* 0x000fe200000001ff */
[----:B------:R-:W-:Y:S02]  /*2110*/  MOV R30, 0x437c0000 ;  /* 0x437c0000001e7802 */ /* 0x000fe40000000f00 */
[----:B------:R-:W-:Y:S01]  /*2120*/  IADD3 R17, PT, PT, R17, 0x2, RZ ;  /* 0x0000000211117810 */ /* 0x000fe20007ffe0ff */
[--C-:B--2---:R-:W-:Y:S01]  /*2130*/  FADD R27, R21, -R20.reuse ;  /* 0x80000014151b7221 */ /* 0x104fe20000000000 */
[----:B---3--:R-:W-:-:S03]  /*2140*/  FADD R26, R29, -R20 ;  /* 0x800000141d1a7221 */ /* 0x008fc60000000000 */
[-C--:B------:R-:W-:Y:S01]  /*2150*/  FFMA.SAT R21, R27, R28.reuse, 0.5 ;  /* 0x3f0000001b157423 */ /* 0x080fe2000000201c */
[----:B------:R-:W-:-:S03]  /*2160*/  FFMA.SAT R29, R26, R28, 0.5 ;  /* 0x3f0000001a1d7423 */ /* 0x000fc6000000201c */
[-C--:B------:R-:W-:Y:S01]  /*2170*/  FFMA.RM R21, R21, R30.reuse, 12582913 ;  /* 0x4b40000115157423 */ /* 0x080fe2000000401e */
[----:B------:R-:W-:-:S03]  /*2180*/  FFMA.RM R29, R29, R30, 12582913 ;  /* 0x4b4000011d1d7423 */ /* 0x000fc6000000401e */
[C---:B------:R-:W-:Y:S01]  /*2190*/  FADD R28, R21.reuse, -12583039 ;  /* 0xcb40007f151c7421 */ /* 0x040fe20000000000 */
[----:B------:R-:W-:Y:S01]  /*21a0*/  SHF.L.U32 R21, R21, 0x17, RZ ;  /* 0x0000001715157819 */ /* 0x000fe200000006ff */
[----:B------:R-:W-:Y:S02]  /*21b0*/  FADD R31, R29, -12583039 ;  /* 0xcb40007f1d1f7421 */ /* 0x000fe40000000000 */
[----:B------:R-:W-:Y:S01]  /*21c0*/  FFMA R28, R27, 1.4426950216293334961, -R28 ;  /* 0x3fb8aa3b1b1c7823 */ /* 0x000fe2000000081c */
[----:B------:R-:W-:Y:S01]  /*21d0*/  SHF.L.U32 R29, R29, 0x17, RZ ;  /* 0x000000171d1d7819 */ /* 0x000fe200000006ff */
[C---:B------:R-:W-:Y:S02]  /*21e0*/  FFMA R31, R26.reuse, 1.4426950216293334961, -R31 ;  /* 0x3fb8aa3b1a1f7823 */ /* 0x040fe4000000081f */
[----:B------:R-:W-:Y:S02]  /*21f0*/  FFMA R28, R27, 1.925963033500011079e-08, R28 ;  /* 0x32a570601b1c7823 */ /* 0x000fe4000000001c */
[----:B------:R-:W-:-:S04]  /*2200*/  FFMA R31, R26, 1.925963033500011079e-08, R31 ;  /* 0x32a570601a1f7823 */ /* 0x000fc8000000001f */
[----:B------:R-:W0:Y:S08]  /*2210*/  MUFU.EX2 R28, R28 ;  /* 0x0000001c001c7308 */ /* 0x000e300000000800 */
[----:B------:R-:W1:Y:S01]  /*2220*/  MUFU.EX2 R26, R31 ;  /* 0x0000001f001a7308 */ /* 0x000e620000000800 */
[----:B0-----:R-:W-:-:S05]  /*2230*/  FMUL R21, R21, R28 ;  /* 0x0000001c15157220 */ /* 0x001fca0000400000 */
[----:B------:R3:W-:Y:S01]  /*2240*/  STG.E desc[UR6][R18.64], R21 ;  /* 0x0000001512007986 */ /* 0x0007e2000c101906 */
[----:B-1----:R-:W-:-:S05]  /*2250*/  FMUL R29, R29, R26 ;  /* 0x0000001a1d1d7220 */ /* 0x002fca0000400000 */
[----:B------:R3:W-:Y:S02]  /*2260*/  STG.E desc[UR6][R18.64+0x4], R29 ;  /* 0x0000041d12007986 */ /* 0x0007e4000c101906 */
.L_x_32:
[----:B------:R-:W-:Y:S05]  /*2270*/  @P3 BRA `(.L_x_30) ;  /* 0x0000000000383947 */ /* 0x000fea0003800000 */
[----:B0-23--:R-:W-:-:S05]  /*2280*/  IMAD.WIDE.U32 R18, R17, 0x4, R24 ;  /* 0x0000000411127825 */ /* 0x00dfca00078e0018 */
[----:B------:R-:W2:Y:S01]  /*2290*/  LDG.E R17, desc[UR6][R18.64] ;  /* 0x0000000612117981 */ /* 0x000ea2000c1e1900 */
[----:B------:R-:W-:Y:S02]  /*22a0*/  HFMA2 R26, -RZ, RZ, 0.96630859375, -0.0022525787353515625 ;  /* 0x3bbb989dff1a7431 */ /* 0x000fe400000001ff */
[----:B------:R-:W-:Y:S02]  /*22b0*/  IMAD.MOV.U32 R21, RZ, RZ, 0x437c0000 ;  /* 0x437c0000ff157424 */ /* 0x000fe400078e00ff */
[----:B--2---:R-:W-:-:S04]  /*22c0*/  FADD R17, R17, -R20 ;  /* 0x8000001411117221 */ /* 0x004fc80000000000 */
[----:B------:R-:W-:-:S04]  /*22d0*/  FFMA.SAT R20, R17, R26, 0.5 ;  /* 0x3f00000011147423 */ /* 0x000fc8000000201a */
[----:B------:R-:W-:-:S04]  /*22e0*/  FFMA.RM R20, R20, R21, 12582913 ;  /* 0x4b40000114147423 */ /* 0x000fc80000004015 */
[C---:B------:R-:W-:Y:S01]  /*22f0*/  FADD R26, R20.reuse, -12583039 ;  /* 0xcb40007f141a7421 */ /* 0x040fe20000000000 */
[----:B------:R-:W-:-:S03]  /*2300*/  SHF.L.U32 R20, R20, 0x17, RZ ;  /* 0x0000001714147819 */ /* 0x000fc600000006ff */
[----:B------:R-:W-:-:S04]  /*2310*/  FFMA R26, R17, 1.4426950216293334961, -R26 ;  /* 0x3fb8aa3b111a7823 */ /* 0x000fc8000000081a */
[----:B------:R-:W-:-:S04]  /*2320*/  FFMA R26, R17, 1.925963033500011079e-08, R26 ;  /* 0x32a57060111a7823 */ /* 0x000fc8000000001a */
[----:B------:R-:W0:Y:S02]  /*2330*/  MUFU.EX2 R17, R26 ;  /* 0x0000001a00117308 */ /* 0x000e240000000800 */
[----:B0-----:R-:W-:-:S05]  /*2340*/  FMUL R17, R20, R17 ;  /* 0x0000001114117220 */ /* 0x001fca0000400000 */
[----:B------:R1:W-:Y:S02]  /*2350*/  STG.E desc[UR6][R18.64], R17 ;  /* 0x0000001112007986 */ /* 0x0003e4000c101906 */
.L_x_30:
[----:B------:R-:W-:Y:S02]  /*2360*/  ISETP.GE.U32.AND P2, PT, R16, 0xf, PT ;  /* 0x0000000f1000780c */ /* 0x000fe40003f46070 */
[----:B0123--:R-:W-:Y:S02]  /*2370*/  MOV R19, RZ ;  /* 0x000000ff00137202 */ /* 0x00ffe40000000f00 */
[----:B------:R-:W-:-:S09]  /*2380*/  MOV R17, RZ ;  /* 0x000000ff00117202 */ /* 0x000fd20000000f00 */
[----:B------:R-:W-:Y:S05]  /*2390*/  @!P2 BRA `(.L_x_33) ;  /* 0x00000000009ca947 */ /* 0x000fea0003800000 */
[----:B------:R-:W-:Y:S01]  /*23a0*/  HFMA2 R17, -RZ, RZ, 0, 0 ;  /* 0x00000000ff117431 */ /* 0x000fe200000001ff */
[----:B------:R-:W-:-:S07]  /*23b0*/  MOV R19, RZ ;  /* 0x000000ff00137202 */ /* 0x000fce0000000f00 */
.L_x_34:
        /* <DEDUP_REMOVED lines=9> */
[----:B------:R-:W5:Y:S01]  /*2450*/  LDG.E R28, desc[UR6][R20.64+0x20] ;  /* 0x00002006141c7981 */ /* 0x000f62000c1e1900 */
[----:B--2---:R-:W-:-:S03]  /*2460*/  FADD R32, R32, R19 ;  /* 0x0000001320207221 */ /* 0x004fc60000000000 */
[----:B------:R-:W2:Y:S01]  /*2470*/  LDG.E R19, desc[UR6][R20.64+0x24] ;  /* 0x0000240614137981 */ /* 0x000ea2000c1e1900 */
[----:B---3--:R-:W-:-:S03]  /*2480*/  FADD R32, R32, R31 ;  /* 0x0000001f20207221 */ /* 0x008fc60000000000 */
[----:B------:R-:W3:Y:S01]  /*2490*/  LDG.E R31, desc[UR6][R20.64+0x28] ;  /* 0x00002806141f7981 */ /* 0x000ee2000c1e1900 */
[----:B----4-:R-:W-:-:S03]  /*24a0*/  FADD R33, R32, R33 ;  /* 0x0000002120217221 */ /* 0x010fc60000000000 */
[----:B------:R-:W4:Y:S01]  /*24b0*/  LDG.E R32, desc[UR6][R20.64+0x2c] ;  /* 0x00002c0614207981 */ /* 0x000f22000c1e1900 */
[----:B-----5:R-:W-:-:S03]  /*24c0*/  FADD R34, R33, R30 ;  /* 0x0000001e21227221 */ /* 0x020fc60000000000 */
[----:B------:R-:W5:Y:S01]  /*24d0*/  LDG.E R30, desc[UR6][R20.64+0x30] ;  /* 0x00003006141e7981 */ /* 0x000f62000c1e1900 */
[----:B------:R-:W-:-:S03]  /*24e0*/  FADD R35, R34, R29 ;  /* 0x0000001d22237221 */ /* 0x000fc60000000000 */
[----:B------:R-:W5:Y:S04]  /*24f0*/  LDG.E R29, desc[UR6][R20.64+0x34] ;  /* 0x00003406141d7981 */ /* 0x000f68000c1e1900 */
[----:B------:R-:W5:Y:S04]  /*2500*/  LDG.E R33, desc[UR6][R20.64+0x38] ;  /* 0x0000380614217981 */ /* 0x000f68000c1e1900 */
[----:B------:R-:W5:Y:S01]  /*2510*/  LDG.E R34, desc[UR6][R20.64+0x3c] ;  /* 0x00003c0614227981 */ /* 0x000f62000c1e1900 */
[----:B------:R-:W-:Y:S01]  /*2520*/  FADD R35, R35, R18 ;  /* 0x0000001223237221 */ /* 0x000fe20000000000 */
[----:B------:R-:W-:-:S03]  /*2530*/  IADD3 R17, PT, PT, R17, 0x10, RZ ;  /* 0x0000001011117810 */ /* 0x000fc60007ffe0ff */
[----:B------:R-:W-:Y:S01]  /*2540*/  FADD R26, R35, R26 ;  /* 0x0000001a231a7221 */ /* 0x000fe20000000000 */
[----:B------:R-:W-:-:S03]  /*2550*/  ISETP.NE.AND P2, PT, R17, R5, PT ;  /* 0x000000051100720c */ /* 0x000fc60003f45270 */
[----:B------:R-:W-:-:S04]  /*2560*/  FADD R27, R26, R27 ;  /* 0x0000001b1a1b7221 */ /* 0x000fc80000000000 */
[----:B------:R-:W-:-:S04]  /*2570*/  FADD R28, R27, R28 ;  /* 0x0000001c1b1c7221 */ /* 0x000fc80000000000 */
[----:B--2---:R-:W-:-:S04]  /*2580*/  FADD R28, R28, R19 ;  /* 0x000000131c1c7221 */ /* 0x004fc80000000000 */
[----:B---3--:R-:W-:-:S04]  /*2590*/  FADD R31, R28, R31 ;  /* 0x0000001f1c1f7221 */ /* 0x008fc80000000000 */
[----:B----4-:R-:W-:-:S04]  /*25a0*/  FADD R31, R31, R32 ;  /* 0x000000201f1f7221 */ /* 0x010fc80000000000 */
[----:B-----5:R-:W-:-:S04]  /*25b0*/  FADD R30, R31, R30 ;  /* 0x0000001e1f1e7221 */ /* 0x020fc80000000000 */
[----:B------:R-:W-:-:S04]  /*25c0*/  FADD R30, R30, R29 ;  /* 0x0000001d1e1e7221 */ /* 0x000fc80000000000 */
[----:B------:R-:W-:-:S04]  /*25d0*/  FADD R33, R30, R33 ;  /* 0x000000211e217221 */ /* 0x000fc80000000000 */
[----:B------:R-:W-:Y:S01]  /*25e0*/  FADD R19, R33, R34 ;  /* 0x0000002221137221 */ /* 0x000fe20000000000 */
[----:B------:R-:W-:Y:S06]  /*25f0*/  @P2 BRA `(.L_x_34) ;  /* 0xfffffffc00702947 */ /* 0x000fec000383ffff */
[----:B------:R-:W-:-:S07]  /*2600*/  MOV R17, R5 ;  /* 0x0000000500117202 */ /* 0x000fce0000000f00 */
.L_x_33:
[----:B------:R-:W-:-:S13]  /*2610*/  ISETP.NE.AND P2, PT, R7, RZ, PT ;  /* 0x000000ff0700720c */ /* 0x000fda0003f45270 */
[----:B------:R-:W-:Y:S05]  /*2620*/  @!P2 BRA `(.L_x_27) ;  /* 0x0000000000b8a947 */ /* 0x000fea0003800000 */
[----:B------:R-:W-:-:S04]  /*2630*/  IADD3 R18, PT, PT, R7, -0x1, RZ ;  /* 0xffffffff07127810 */ /* 0x000fc80007ffe0ff */
        /* <DEDUP_REMOVED lines=11> */
[----:B------:R-:W-:Y:S01]  /*26f0*/  IADD3 R17, PT, PT, R17, 0x8, RZ ;  /* 0x0000000811117810 */ /* 0x000fe20007ffe0ff */
[----:B--2---:R-:W-:-:S04]  /*2700*/  FADD R26, R19, R26 ;  /* 0x0000001a131a7221 */ /* 0x004fc80000000000 */
[----:B---3--:R-:W-:-:S04]  /*2710*/  FADD R26, R26, R27 ;  /* 0x0000001b1a1a7221 */ /* 0x008fc80000000000 */
[----:B----4-:R-:W-:-:S04]  /*2720*/  FADD R26, R26, R29 ;  /* 0x0000001d1a1a7221 */ /* 0x010fc80000000000 */
[----:B-----5:R-:W-:-:S04]  /*2730*/  FADD R26, R26, R31 ;  /* 0x0000001f1a1a7221 */ /* 0x020fc80000000000 */
[----:B------:R-:W-:-:S04]  /*2740*/  FADD R26, R26, R33 ;  /* 0x000000211a1a7221 */ /* 0x000fc80000000000 */
[----:B------:R-:W-:-:S04]  /*2750*/  FADD R35, R26, R35 ;  /* 0x000000231a237221 */ /* 0x000fc80000000000 */
[----:B------:R-:W-:-:S04]  /*2760*/  FADD R18, R35, R18 ;  /* 0x0000001223127221 */ /* 0x000fc80000000000 */
[----:B------:R-:W-:-:S07]  /*2770*/  FADD R19, R18, R37 ;  /* 0x0000002512137221 */ /* 0x000fce0000000000 */
.L_x_35:
        /* <DEDUP_REMOVED lines=9> */
[----:B------:R-:W-:Y:S01]  /*2810*/  IADD3 R17, PT, PT, R17, 0x4, RZ ;  /* 0x0000000411117810 */ /* 0x000fe20007ffe0ff */
[----:B--2---:R-:W-:-:S04]  /*2820*/  FADD R18, R19, R18 ;  /* 0x0000001213127221 */ /* 0x004fc80000000000 */
[----:B---3--:R-:W-:-:S04]  /*2830*/  FADD R18, R18, R27 ;  /* 0x0000001b12127221 */ /* 0x008fc80000000000 */
[----:B----4-:R-:W-:-:S04]  /*2840*/  FADD R18, R18, R29 ;  /* 0x0000001d12127221 */ /* 0x010fc80000000000 */
[----:B-----5:R-:W-:-:S07]  /*2850*/  FADD R19, R18, R31 ;  /* 0x0000001f12137221 */ /* 0x020fce0000000000 */
.L_x_36:
[----:B------:R-:W-:Y:S05]  /*2860*/  @!P2 BRA `(.L_x_27) ;  /* 0x000000000028a947 */ /* 0x000fea0003800000 */
[----:B------:R-:W-:-:S05]  /*2870*/  IMAD.WIDE.U32 R20, R17, 0x4, R24 ;  /* 0x0000000411147825 */ /* 0x000fca00078e0018 */
[----:B------:R-:W2:Y:S01]  /*2880*/  LDG.E R18, desc[UR6][R20.64] ;  /* 0x0000000614127981 */ /* 0x000ea2000c1e1900 */
[----:B------:R-:W-:Y:S01]  /*2890*/  ISETP.NE.AND P0, PT, R8, 0x1, PT ;  /* 0x000000010800780c */ /* 0x000fe20003f05270 */
[----:B--2---:R-:W-:-:S12]  /*28a0*/  FADD R19, R19, R18 ;  /* 0x0000001213137221 */ /* 0x004fd80000000000 */
[----:B------:R-:W-:Y:S05]  /*28b0*/  @!P0 BRA `(.L_x_27) ;  /* 0x0000000000148947 */ /* 0x000fea0003800000 */
[----:B------:R-:W-:Y:S01]  /*28c0*/  ISETP.NE.AND P0, PT, R8, 0x2, PT ;  /* 0x000000020800780c */ /* 0x000fe20003f05270 */
[----:B------:R-:W2:-:S12]  /*28d0*/  LDG.E R18, desc[UR6][R20.64+0x4] ;  /* 0x0000040614127981 */ /* 0x000e98000c1e1900 */
[----:B------:R-:W3:Y:S01]  /*28e0*/  @P0 LDG.E R26, desc[UR6][R20.64+0x8] ;  /* 0x00000806141a0981 */ /* 0x000ee2000c1e1900 */
[----:B--2---:R-:W-:-:S04]  /*28f0*/  FADD R19, R19, R18 ;  /* 0x0000001213137221 */ /* 0x004fc80000000000 */
[----:B---3--:R-:W-:-:S07]  /*2900*/  @P0 FADD R19, R19, R26 ;  /* 0x0000001a13130221 */ /* 0x008fce0000000000 */
.L_x_27:
[----:B------:R-:W-:Y:S05]  /*2910*/  @!P1 BRA `(.L_x_37) ;  /* 0x0000001800889947 */ /* 0x000fea0003800000 */
[----:B------:R-:W-:Y:S01]  /*2920*/  ISETP.GE.U32.AND P0, PT, R16, 0xf, PT ;  /* 0x0000000f1000780c */ /* 0x000fe20003f06070 */
[----:B------:R-:W-:-:S12]  /*2930*/  HFMA2 R27, -RZ, RZ, 0, 0 ;  /* 0x00000000ff1b7431 */ /* 0x000fd800000001ff */
[----:B------:R-:W-:Y:S05]  /*2940*/  @!P0 BRA `(.L_x_38) ;  /* 0x0000000c00388947 */ /* 0x000fea0003800000 */
[----:B------:R-:W-:-:S07]  /*2950*/  MOV R27, RZ ;  /* 0x000000ff001b7202 */ /* 0x000fce0000000f00 */
.L_x_55:
[----:B0-----:R-:W-:-:S05]  /*2960*/  IMAD.WIDE.U32 R16, R27, 0x4, R24 ;  /* 0x000000041b107825 */ /* 0x001fca00078e0018 */
[----:B------:R-:W2:Y:S01]  /*2970*/  LDG.E R31, desc[UR6][R16.64] ;  /* 0x00000006101f7981 */ /* 0x000ea2000c1e1900 */
[----:B------:R-:W0:Y:S01]  /*2980*/  MUFU.RCP R18, R19 ;  /* 0x0000001300127308 */ /* 0x000e220000001000 */
[----:B------:R-:W-:-:S05]  /*2990*/  VIADD R27, R27, 0x10 ;  /* 0x000000101b1b7836 */ /* 0x000fca0000000000 */
[----:B------:R-:W-:Y:S01]  /*29a0*/  ISETP.NE.AND P5, PT, R27, R5, PT ;  /* 0x000000051b00720c */ /* 0x000fe20003fa5270 */
[----:B0-----:R-:W-:-:S04]  /*29b0*/  FFMA R21, R18, -R19, 1 ;  /* 0x3f80000012157423 */ /* 0x001fc80000000813 */
[----:B------:R-:W-:Y:S01]  /*29c0*/  FFMA R18, R18, R21, R18 ;  /* 0x0000001512127223 */ /* 0x000fe20000000012 */
[----:B--2---:R-:W0:Y:S03]  /*29d0*/  FCHK P0, R31, R19 ;  /* 0x000000131f007302 */ /* 0x004e260000000000 */
[----:B------:R-:W-:-:S04]  /*29e0*/  FFMA R20, R31, R18, RZ ;  /* 0x000000121f147223 */ /* 0x000fc800000000ff */
[----:B------:R-:W-:-:S04]  /*29f0*/  FFMA R21, R20, -R19, R31 ;  /* 0x8000001314157223 */ /* 0x000fc8000000001f */
[----:B------:R-:W-:Y:S01]  /*2a00*/  FFMA R21, R18, R21, R20 ;  /* 0x0000001512157223 */ /* 0x000fe20000000014 */
[----:B0-----:R-:W-:Y:S06]  /*2a10*/  @!P0 BRA `(.L_x_39) ;  /* 0x00000000000c8947 */ /* 0x001fec0003800000 */
[----:B------:R-:W-:-:S07]  /*2a20*/  MOV R20, 0x2a40 ;  /* 0x00002a4000147802 */ /* 0x000fce0000000f00 */
[----:B------:R-:W-:Y:S05]  /*2a30*/  CALL.REL.NOINC `($__internal_2_$__cuda_sm3x_div_rn_noftz_f32_slowpath) ;  /* 0x0000002800987944 */ /* 0x000fea0003c00000 */
[----:B------:R-:W-:-:S07]  /*2a40*/  MOV R21, R29 ;  /* 0x0000001d00157202 */ /* 0x000fce0000000f00 */
.L_x_39:
[----:B------:R-:W2:Y:S01]  /*2a50*/  LDG.E R31, desc[UR6][R16.64+0x4] ;  /* 0x00000406101f7981 */ /* 0x000ea2000c1e1900 */
[----:B------:R-:W0:Y:S03]  /*2a60*/  MUFU.RCP R18, R19 ;  /* 0x0000001300127308 */ /* 0x000e260000001000 */
[----:B------:R1:W-:Y:S01]  /*2a70*/  STG.E desc[UR6][R16.64], R21 ;  /* 0x0000001510007986 */ /* 0x0003e2000c101906 */
[----:B0-----:R-:W-:-:S04]  /*2a80*/  FFMA R29, R18, -R19, 1 ;  /* 0x3f800000121d7423 */ /* 0x001fc80000000813 */
[----:B------:R-:W-:Y:S01]  /*2a90*/  FFMA R18, R18, R29, R18 ;  /* 0x0000001d12127223 */ /* 0x000fe20000000012 */
[----:B--2---:R-:W0:Y:S03]  /*2aa0*/  FCHK P0, R31, R19 ;  /* 0x000000131f007302 */ /* 0x004e260000000000 */
[----:B------:R-:W-:-:S04]  /*2ab0*/  FFMA R20, R18, R31, RZ ;  /* 0x0000001f12147223 */ /* 0x000fc800000000ff */
[----:B------:R-:W-:-:S04]  /*2ac0*/  FFMA R29, R20, -R19, R31 ;  /* 0x80000013141d7223 */ /* 0x000fc8000000001f */
[----:B------:R-:W-:Y:S01]  /*2ad0*/  FFMA R29, R18, R29, R20 ;  /* 0x0000001d121d7223 */ /* 0x000fe20000000014 */
[----:B01----:R-:W-:Y:S06]  /*2ae0*/  @!P0 BRA `(.L_x_40) ;  /* 0x0000000000088947 */ /* 0x003fec0003800000 */
[----:B------:R-:W-:-:S07]  /*2af0*/  MOV R20, 0x2b10 ;  /* 0x00002b1000147802 */ /* 0x000fce0000000f00 */
[----:B------:R-:W-:Y:S05]  /*2b00*/  CALL.REL.NOINC `($__internal_2_$__cuda_sm3x_div_rn_noftz_f32_slowpath) ;  /* 0x0000002800647944 */ /* 0x000fea0003c00000 */
.L_x_40:
        /* <DEDUP_REMOVED lines=12> */
[----:B------:R-:W-:-:S07]  /*2bd0*/  MOV R21, R29 ;  /* 0x0000001d00157202 */ /* 0x000fce0000000f00 */
.L_x_41:
        /* <DEDUP_REMOVED lines=12> */
.L_x_42:
        /* <DEDUP_REMOVED lines=13> */
.L_x_43:
        /* <DEDUP_REMOVED lines=12> */
.L_x_44:
        /* <DEDUP_REMOVED lines=13> */
.L_x_45:
        /* <DEDUP_REMOVED lines=12> */
.L_x_46:
        /* <DEDUP_REMOVED lines=13> */
.L_x_47:
        /* <DEDUP_REMOVED lines=12> */
.L_x_48:
        /* <DEDUP_REMOVED lines=13> */
.L_x_49:
        /* <DEDUP_REMOVED lines=12> */
.L_x_50:
        /* <DEDUP_REMOVED lines=13> */
.L_x_51:
        /* <DEDUP_REMOVED lines=12> */
.L_x_52:
        /* <DEDUP_REMOVED lines=13> */
.L_x_53:
        /* <DEDUP_REMOVED lines=12> */
.L_x_54:
[----:B------:R0:W-:Y:S01]  /*3600*/  STG.E desc[UR6][R16.64+0x3c], R29 ;  /* 0x00003c1d10007986 */ /* 0x0001e2000c101906 */
[----:B------:R-:W-:Y:S05]  /*3610*/  @P5 BRA `(.L_x_55) ;  /* 0xfffffff000d05947 */ /* 0x000fea000383ffff */
[----:B------:R-:W-:-:S07]  /*3620*/  MOV R27, R5 ;  /* 0x00000005001b7202 */ /* 0x000fce0000000f00 */
.L_x_38:
[----:B------:R-:W-:-:S13]  /*3630*/  ISETP.NE.AND P0, PT, R7, RZ, PT ;  /* 0x000000ff0700720c */ /* 0x000fda0003f05270 */
[----:B------:R-:W-:Y:S05]  /*3640*/  @!P0 BRA `(.L_x_37) ;  /* 0x0000000c003c8947 */ /* 0x000fea0003800000 */
[----:B0-----:R-:W-:-:S04]  /*3650*/  IADD3 R16, PT, PT, R7, -0x1, RZ ;  /* 0xffffffff07107810 */ /* 0x001fc80007ffe0ff */
[----:B------:R-:W-:-:S13]  /*3660*/  ISETP.GE.U32.AND P0, PT, R16, 0x7, PT ;  /* 0x000000071000780c */ /* 0x000fda0003f06070 */
[----:B------:R-:W-:Y:S05]  /*3670*/  @!P0 BRA `(.L_x_56) ;  /* 0x0000000400988947 */ /* 0x000fea0003800000 */
[----:B------:R-:W-:-:S05]  /*3680*/  IMAD.WIDE.U32 R16, R27, 0x4, R24 ;  /* 0x000000041b107825 */ /* 0x000fca00078e0018 */
[----:B------:R-:W2:Y:S01]  /*3690*/  LDG.E R31, desc[UR6][R16.64] ;  /* 0x00000006101f7981 */ /* 0x000ea2000c1e1900 */
[----:B------:R-:W0:Y:S02]  /*36a0*/  MUFU.RCP R18, R19 ;  /* 0x0000001300127308 */ /* 0x000e240000001000 */
[----:B0-----:R-:W-:-:S04]  /*36b0*/  FFMA R21, R18, -R19, 1 ;  /* 0x3f80000012157423 */ /* 0x001fc80000000813 */
[----:B------:R-:W-:Y:S02]  /*36c0*/  FFMA R18, R18, R21, R18 ;  /* 0x0000001512127223 */ /* 0x000fe40000000012 */
[----:B--2---:R-:W0:Y:S02]  /*36d0*/  FCHK P0, R31, R19 ;  /* 0x000000131f007302 */ /* 0x004e240000000000 */
[----:B------:R-:W-:-:S04]  /*36e0*/  FFMA R20, R18, R31, RZ ;  /* 0x0000001f12147223 */ /* 0x000fc800000000ff */
[----:B------:R-:W-:-:S04]  /*36f0*/  FFMA R21, R20, -R19, R31 ;  /* 0x8000001314157223 */ /* 0x000fc8000000001f */
[----:B------:R-:W-:Y:S01]  /*3700*/  FFMA R21, R18, R21, R20 ;  /* 0x0000001512157223 */ /* 0x000fe20000000014 */
[----:B0-----:R-:W-:Y:S06]  /*3710*/  @!P0 BRA `(.L_x_57) ;  /* 0x00000000000c8947 */ /* 0x001fec0003800000 */
[----:B------:R-:W-:-:S07]  /*3720*/  MOV R20, 0x3740 ;  /* 0x0000374000147802 */ /* 0x000fce0000000f00 */
[----:B------:R-:W-:Y:S05]  /*3730*/  CALL.REL.NOINC `($__internal_2_$__cuda_sm3x_div_rn_noftz_f32_slowpath) ;  /* 0x0000001c00587944 */ /* 0x000fea0003c00000 */
[----:B------:R-:W-:-:S07]  /*3740*/  MOV R21, R29 ;  /* 0x0000001d00157202 */ /* 0x000fce0000000f00 */
.L_x_57:
        /* <DEDUP_REMOVED lines=12> */
.L_x_58:
        /* <DEDUP_REMOVED lines=13> */
.L_x_59:
        /* <DEDUP_REMOVED lines=12> */
.L_x_60:
        /* <DEDUP_REMOVED lines=12> */
[----:B------:R-:W-:-:S07]  /*3a60*/  IMAD.MOV.U32 R21, RZ, RZ, R29 ;  /* 0x000000ffff157224 */ /* 0x000fce00078e001d */
.L_x_61:
        /* <DEDUP_REMOVED lines=12> */
.L_x_62:
        /* <DEDUP_REMOVED lines=13> */
.L_x_63:
        /* <DEDUP_REMOVED lines=12> */
.L_x_64:
[----:B------:R0:W-:Y:S01]  /*3cc0*/  STG.E desc[UR6][R16.64+0x1c], R29 ;  /* 0x00001c1d10007986 */ /* 0x0001e2000c101906 */
[----:B------:R-:W-:-:S07]  /*3cd0*/  IADD3 R27, PT, PT, R27, 0x8, RZ ;  /* 0x000000081b1b7810 */ /* 0x000fce0007ffe0ff */
.L_x_56:
[----:B------:R-:W-:-:S13]  /*3ce0*/  ISETP.NE.AND P0, PT, R9, RZ, PT ;  /* 0x000000ff0900720c */ /* 0x000fda0003f05270 */
[----:B------:R-:W-:Y:S05]  /*3cf0*/  @!P0 BRA `(.L_x_37) ;  /* 0x0000000400908947 */ /* 0x000fea0003800000 */
[----:B------:R-:W-:-:S13]  /*3d00*/  ISETP.GE.U32.AND P0, PT, R3, 0x3, PT ;  /* 0x000000030300780c */ /* 0x000fda0003f06070 */
[----:B------:R-:W-:Y:S05]  /*3d10*/  @!P0 BRA `(.L_x_65) ;  /* 0x0000000000d08947 */ /* 0x000fea0003800000 */
[----:B0-----:R-:W-:-:S05]  /*3d20*/  IMAD.WIDE.U32 R16, R27, 0x4, R24 ;  /* 0x000000041b107825 */ /* 0x001fca00078e0018 */
        /* <DEDUP_REMOVED lines=12> */
.L_x_66:
        /* <DEDUP_REMOVED lines=12> */
.L_x_67:
        /* <DEDUP_REMOVED lines=13> */
.L_x_68:
        /* <DEDUP_REMOVED lines=12> */
.L_x_69:
[----:B------:R1:W-:Y:S01]  /*4040*/  STG.E desc[UR6][R16.64+0xc], R29 ;  /* 0x00000c1d10007986 */ /* 0x0003e2000c101906 */
[----:B------:R-:W-:-:S07]  /*4050*/  IADD3 R27, PT, PT, R27, 0x4, RZ ;  /* 0x000000041b1b7810 */ /* 0x000fce0007ffe0ff */
.L_x_65:
[----:B------:R-:W-:-:S13]  /*4060*/  ISETP.NE.AND P0, PT, R8, RZ, PT ;  /* 0x000000ff0800720c */ /* 0x000fda0003f05270 */
[----:B------:R-:W-:Y:S05]  /*4070*/  @!P0 BRA `(.L_x_37) ;  /* 0x0000000000b08947 */ /* 0x000fea0003800000 */
[----:B01----:R-:W-:-:S05]  /*4080*/  IMAD.WIDE.U32 R16, R27, 0x4, R24 ;  /* 0x000000041b107825 */ /* 0x003fca00078e0018 */
[----:B------:R-:W2:Y:S01]  /*4090*/  LDG.E R31, desc[UR6][R16.64] ;  /* 0x00000006101f7981 */ /* 0x000ea2000c1e1900 */
[----:B------:R-:W0:Y:S01]  /*40a0*/  MUFU.RCP R18, R19 ;  /* 0x0000001300127308 */ /* 0x000e220000001000 */
[----:B------:R-:W-:Y:S01]  /*40b0*/  ISETP.NE.AND P5, PT, R8, 0x1, PT ;  /* 0x000000010800780c */ /* 0x000fe20003fa5270 */
        /* <DEDUP_REMOVED lines=10> */
.L_x_70:
[----:B------:R2:W-:Y:S01]  /*4160*/  STG.E desc[UR6][R16.64], R21 ;  /* 0x0000001510007986 */ /* 0x0005e2000c101906 */
[----:B------:R-:W-:Y:S05]  /*4170*/  @!P5 BRA `(.L_x_37) ;  /* 0x000000000070d947 */ /* 0x000fea0003800000 */
[----:B------:R-:W3:Y:S01]  /*4180*/  LDG.E R31, desc[UR6][R16.64+0x4] ;  /* 0x00000406101f7981 */ /* 0x000ee2000c1e1900 */
[----:B------:R-:W2:Y:S01]  /*4190*/  MUFU.RCP R18, R19 ;  /* 0x0000001300127308 */ /* 0x000ea20000001000 */
[----:B------:R-:W-:Y:S01]  /*41a0*/  ISETP.NE.AND P5, PT, R8, 0x2, PT ;  /* 0x000000020800780c */ /* 0x000fe20003fa5270 */
[----:B--2---:R-:W-:-:S04]  /*41b0*/  FFMA R21, R18, -R19, 1 ;  /* 0x3f80000012157423 */ /* 0x004fc80000000813 */
[----:B------:R-:W-:Y:S02]  /*41c0*/  FFMA R18, R18, R21, R18 ;  /* 0x0000001512127223 */ /* 0x000fe40000000012 */
[----:B---3--:R-:W0:Y:S02]  /*41d0*/  FCHK P0, R31, R19 ;  /* 0x000000131f007302 */ /* 0x008e240000000000 */
[----:B------:R-:W-:-:S04]  /*41e0*/  FFMA R20, R18, R31, RZ ;  /* 0x0000001f12147223 */ /* 0x000fc800000000ff */
[----:B------:R-:W-:-:S04]  /*41f0*/  FFMA R21, R20, -R19, R31 ;  /* 0x8000001314157223 */ /* 0x000fc8000000001f */
[----:B------:R-:W-:Y:S01]  /*4200*/  FFMA R21, R18, R21, R20 ;  /* 0x0000001512157223 */ /* 0x000fe20000000014 */
[----:B0-----:R-:W-:Y:S06]  /*4210*/  @!P0 BRA `(.L_x_71) ;  /* 0x00000000000c8947 */ /* 0x001fec0003800000 */
[----:B------:R-:W-:-:S07]  /*4220*/  MOV R20, 0x4240 ;  /* 0x0000424000147802 */ /* 0x000fce0000000f00 */
[----:B------:R-:W-:Y:S05]  /*4230*/  CALL.REL.NOINC `($__internal_2_$__cuda_sm3x_div_rn_noftz_f32_slowpath) ;  /* 0x0000001000987944 */ /* 0x000fea0003c00000 */
[----:B------:R-:W-:-:S07]  /*4240*/  MOV R21, R29 ;  /* 0x0000001d00157202 */ /* 0x000fce0000000f00 */
.L_x_71:
[----:B------:R3:W-:Y:S01]  /*4250*/  STG.E desc[UR6][R16.64+0x4], R21 ;  /* 0x0000041510007986 */ /* 0x0007e2000c101906 */
[----:B------:R-:W-:Y:S05]  /*4260*/  @!P5 BRA `(.L_x_37) ;  /* 0x000000000034d947 */ /* 0x000fea0003800000 */
[----:B------:R-:W2:Y:S01]  /*4270*/  LDG.E R31, desc[UR6][R16.64+0x8] ;  /* 0x00000806101f7981 */ /* 0x000ea2000c1e1900 */
[----:B------:R-:W3:Y:S02]  /*4280*/  MUFU.RCP R18, R19 ;  /* 0x0000001300127308 */ /* 0x000ee40000001000 */
[----:B---3--:R-:W-:-:S04]  /*4290*/  FFMA R21, R18, -R19, 1 ;  /* 0x3f80000012157423 */ /* 0x008fc80000000813 */
        /* <DEDUP_REMOVED lines=9> */
.L_x_72:
[----:B------:R4:W-:Y:S02]  /*4330*/  STG.E desc[UR6][R16.64+0x8], R21 ;  /* 0x0000081510007986 */ /* 0x0009e4000c101906 */
.L_x_37:
[----:B------:R-:W5:Y:S08]  /*4340*/  LDC R26, c[0x0][0x3b4] ;  /* 0x0000ed00ff1a7b82 */ /* 0x000f700000000800 */
[----:B01234-:R-:W0:Y:S01]  /*4350*/  LDC.64 R16, c[0x0][0x380] ;  /* 0x0000e000ff107b82 */ /* 0x01fe220000000a00 */
[----:B-----5:R-:W-:Y:S02]  /*4360*/  ISETP.GE.AND P2, PT, R26, 0x1, PT ;  /* 0x000000011a00780c */ /* 0x020fe40003f46270 */
[----:B0-----:R-:W-:-:S04]  /*4370*/  LEA R16, P0, R2, R16, 0x2 ;  /* 0x0000001002107211 */ /* 0x001fc800078010ff */
[----:B------:R-:W-:-:S07]  /*4380*/  LEA.HI.X R17, R2, R17, R23, 0x2, P0 ;  /* 0x0000001102117211 */ /* 0x000fce00000f1417 */
[----:B------:R-:W-:Y:S05]  /*4390*/  @!P2 BRA `(.L_x_73) ;  /* 0x0000000000e8a947 */ /* 0x000fea0003800000 */
[----:B------:R-:W-:Y:S01]  /*43a0*/  ISETP.GE.U32.AND P0, PT, R26, 0x10, PT ;  /* 0x000000101a00780c */ /* 0x000fe20003f06070 */
[----:B------:R-:W-:-:S12]  /*43b0*/  HFMA2 R21, -RZ, RZ, 0, 0 ;  /* 0x00000000ff157431 */ /* 0x000fd800000001ff */
[----:B------:R-:W-:Y:S05]  /*43c0*/  @!P0 BRA `(.L_x_74) ;  /* 0x0000000000588947 */ /* 0x000fea0003800000 */
[----:B------:R-:W-:-:S07]  /*43d0*/  MOV R20, RZ ;  /* 0x000000ff00147202 */ /* 0x000fce0000000f00 */
.L_x_75:
[C---:B0-----:R-:W-:Y:S01]  /*43e0*/  IMAD.WIDE.U32 R18, R20.reuse, 0x4, R16 ;  /* 0x0000000414127825 */ /* 0x041fe200078e0010 */
[----:B------:R-:W-:-:S04]  /*43f0*/  IADD3 R20, PT, PT, R20, 0x10, RZ ;  /* 0x0000001014147810 */ /* 0x000fc80007ffe0ff */
[----:B------:R0:W-:Y:S01]  /*4400*/  STG.E desc[UR6][R18.64], RZ ;  /* 0x000000ff12007986 */ /* 0x0001e2000c101906 */
[----:B------:R-:W-:-:S03]  /*4410*/  ISETP.NE.AND P0, PT, R20, R11, PT ;  /* 0x0000000b1400720c */ /* 0x000fc60003f05270 */
[----:B------:R0:W-:Y:S04]  /*4420*/  STG.E desc[UR6][R18.64+0x4], RZ ;  /* 0x000004ff12007986 */ /* 0x0001e8000c101906 */
        /* <DEDUP_REMOVED lines=13> */
[----:B------:R0:W-:Y:S01]  /*4500*/  STG.E desc[UR6][R18.64+0x3c], RZ ;  /* 0x00003cff12007986 */ /* 0x0001e2000c101906 */
[----:B------:R-:W-:Y:S05]  /*4510*/  @P0 BRA `(.L_x_75) ;  /* 0xfffffffc00b00947 */ /* 0x000fea000383ffff */
[----:B------:R-:W-:-:S07]  /*4520*/  MOV R21, R11 ;  /* 0x0000000b00157202 */ /* 0x000fce0000000f00 */
.L_x_74:
[----:B------:R-:W-:-:S13]  /*4530*/  ISETP.NE.AND P0, PT, R15, RZ, PT ;  /* 0x000000ff0f00720c */ /* 0x000fda0003f05270 */
[----:B------:R-:W-:Y:S05]  /*4540*/  @!P0 BRA `(.L_x_73) ;  /* 0x00000000007c8947 */ /* 0x000fea0003800000 */
[----:B0-----:R-:W-:Y:S01]  /*4550*/  VIADD R18, R15, 0xffffffff ;  /* 0xffffffff0f127836 */ /* 0x001fe20000000000 */
[----:B------:R-:W-:-:S04]  /*4560*/  ISETP.NE.AND P2, PT, R14, RZ, PT ;  /* 0x000000ff0e00720c */ /* 0x000fc80003f45270 */
[----:B------:R-:W-:-:S13]  /*4570*/  ISETP.GE.U32.AND P0, PT, R18, 0x7, PT ;  /* 0x000000071200780c */ /* 0x000fda0003f06070 */
[----:B------:R-:W-:Y:S05]  /*4580*/  @!P0 BRA `(.L_x_76) ;  /* 0x0000000000288947 */ /* 0x000fea0003800000 */
[C---:B------:R-:W-:Y:S01]  /*4590*/  IMAD.WIDE.U32 R18, R21.reuse, 0x4, R16 ;  /* 0x0000000415127825 */ /* 0x040fe200078e0010 */
[----:B------:R-:W-:-:S04]  /*45a0*/  IADD3 R21, PT, PT, R21, 0x8, RZ ;  /* 0x0000000815157810 */ /* 0x000fc80007ffe0ff */
[----:B------:R0:W-:Y:S04]  /*45b0*/  STG.E desc[UR6][R18.64], RZ ;  /* 0x000000ff12007986 */ /* 0x0001e8000c101906 */
[----:B------:R0:W-:Y:S04]  /*45c0*/  STG.E desc[UR6][R18.64+0x4], RZ ;  /* 0x000004ff12007986 */ /* 0x0001e8000c101906 */
[----:B------:R0:W-:Y:S04]  /*45d0*/  STG.E desc[UR6][R18.64+0x8], RZ ;  /* 0x000008ff12007986 */ /* 0x0001e8000c101906 */
[----:B------:R0:W-:Y:S04]  /*45e0*/  STG.E desc[UR6][R18.64+0xc], RZ ;  /* 0x00000cff12007986 */ /* 0x0001e8000c101906 */
[----:B------:R0:W-:Y:S04]  /*45f0*/  STG.E desc[UR6][R18.64+0x10], RZ ;  /* 0x000010ff12007986 */ /* 0x0001e8000c101906 */
[----:B------:R0:W-:Y:S04]  /*4600*/  STG.E desc[UR6][R18.64+0x14], RZ ;  /* 0x000014ff12007986 */ /* 0x0001e8000c101906 */
[----:B------:R0:W-:Y:S04]  /*4610*/  STG.E desc[UR6][R18.64+0x18], RZ ;  /* 0x000018ff12007986 */ /* 0x0001e8000c101906 */
[----:B------:R0:W-:Y:S02]  /*4620*/  STG.E desc[UR6][R18.64+0x1c], RZ ;  /* 0x00001cff12007986 */ /* 0x0001e4000c101906 */
.L_x_76:
[----:B------:R-:W-:Y:S05]  /*4630*/  @!P2 BRA `(.L_x_73) ;  /* 0x000000000040a947 */ /* 0x000fea0003800000 */
[----:B------:R-:W-:Y:S02]  /*4640*/  ISETP.GE.U32.AND P0, PT, R4, 0x3, PT ;  /* 0x000000030400780c */ /* 0x000fe40003f06070 */
[----:B------:R-:W-:-:S11]  /*4650*/  ISETP.NE.AND P2, PT, R13, RZ, PT ;  /* 0x000000ff0d00720c */ /* 0x000fd60003f45270 */
[C---:B0-----:R-:W-:Y:S01]  /*4660*/  @P0 IMAD.WIDE.U32 R18, R21.reuse, 0x4, R16 ;  /* 0x0000000415120825 */ /* 0x041fe200078e0010 */
[----:B------:R-:W-:-:S04]  /*4670*/  @P0 IADD3 R21, PT, PT, R21, 0x4, RZ ;  /* 0x0000000415150810 */ /* 0x000fc80007ffe0ff */
[----:B------:R1:W-:Y:S04]  /*4680*/  @P0 STG.E desc[UR6][R18.64], RZ ;  /* 0x000000ff12000986 */ /* 0x0003e8000c101906 */
[----:B------:R1:W-:Y:S04]  /*4690*/  @P0 STG.E desc[UR6][R18.64+0x4], RZ ;  /* 0x000004ff12000986 */ /* 0x0003e8000c101906 */
[----:B------:R1:W-:Y:S04]  /*46a0*/  @P0 STG.E desc[UR6][R18.64+0x8], RZ ;  /* 0x000008ff12000986 */ /* 0x0003e8000c101906 */
[----:B------:R1:W-:Y:S01]  /*46b0*/  @P0 STG.E desc[UR6][R18.64+0xc], RZ ;  /* 0x00000cff12000986 */ /* 0x0003e2000c101906 */
[----:B------:R-:W-:Y:S05]  /*46c0*/  @!P2 BRA `(.L_x_73) ;  /* 0x00000000001ca947 */ /* 0x000fea0003800000 */
[----:B-1----:R-:W-:Y:S01]  /*46d0*/  IMAD.WIDE.U32 R18, R21, 0x4, R16 ;  /* 0x0000000415127825 */ /* 0x002fe200078e0010 */
[----:B------:R-:W-:-:S04]  /*46e0*/  ISETP.NE.AND P0, PT, R13, 0x1, PT ;  /* 0x000000010d00780c */ /* 0x000fc80003f05270 */
[----:B------:R2:W-:Y:S09]  /*46f0*/  STG.E desc[UR6][R18.64], RZ ;  /* 0x000000ff12007986 */ /* 0x0005f2000c101906 */
[----:B------:R-:W-:Y:S05]  /*4700*/  @!P0 BRA `(.L_x_73) ;  /* 0x00000000000c8947 */ /* 0x000fea0003800000 */
[----:B------:R-:W-:Y:S01]  /*4710*/  ISETP.NE.AND P0, PT, R13, 0x2, PT ;  /* 0x000000020d00780c */ /* 0x000fe20003f05270 */
[----:B------:R3:W-:-:S12]  /*4720*/  STG.E desc[UR6][R18.64+0x4], RZ ;  /* 0x000004ff12007986 */ /* 0x0007d8000c101906 */
[----:B------:R3:W-:Y:S02]  /*4730*/  @P0 STG.E desc[UR6][R18.64+0x8], RZ ;  /* 0x000008ff12000986 */ /* 0x0007e4000c101906 */
.L_x_73:
[----:B------:R-:W-:-:S13]  /*4740*/  ISETP.LT.OR P1, PT, R26, 0x1, !P1 ;  /* 0x000000011a00780c */ /* 0x000fda0004f21670 */
[----:B------:R-:W-:Y:S05]  /*4750*/  @P1 BRA `(.L_x_77) ;  /* 0x0000000800e41947 */ /* 0x000fea0003800000 */
[----:B0123--:R-:W0:Y:S01]  /*4760*/  LDC R19, c[0x0][0x3b8] ;  /* 0x0000ee00ff137b82 */ /* 0x00fe220000000800 */
[----:B------:R-:W-:Y:S02]  /*4770*/  HFMA2 R23, -RZ, RZ, 0, 0 ;  /* 0x00000000ff177431 */ /* 0x000fe400000001ff */
[----:B0-----:R-:W-:-:S07]  /*4780*/  IMAD R2, R19, UR5, R2 ;  /* 0x0000000513027c24 */ /* 0x001fce000f8e0202 */
.L_x_83:
[C---:B------:R-:W-:Y:S01]  /*4790*/  IMAD.WIDE.U32 R18, R23.reuse, 0x4, R24 ;  /* 0x0000000417127825 */ /* 0x040fe200078e0018 */
[----:B0-234-:R-:W0:Y:S01]  /*47a0*/  LDC R27, c[0x0][0x3ac] ;  /* 0x0000eb00ff1b7b82 */ /* 0x01de220000000800 */
[----:B-1----:R-:W1:Y:S03]  /*47b0*/  LDCU.64 UR8, c[0x0][0x3b0] ;  /* 0x00007600ff0877ac */ /* 0x002e660008000a00 */
[----:B-----5:R2:W5:Y:S01]  /*47c0*/  LDG.E R26, desc[UR6][R18.64] ;  /* 0x00000006121a7981 */ /* 0x020562000c1e1900 */
[----:B------:R-:W-:Y:S01]  /*47d0*/  MOV R29, RZ ;  /* 0x000000ff001d7202 */ /* 0x000fe20000000f00 */
[----:B-1----:R-:W-:Y:S01]  /*47e0*/  UISETP.GE.U32.AND UP0, UPT, UR9, 0x10, UPT ;  /* 0x000000100900788c */ /* 0x002fe2000bf06070 */
[C---:B------:R-:W-:Y:S01]  /*47f0*/  ISETP.NE.AND P0, PT, R23.reuse, UR8, PT ;  /* 0x0000000817007c0c */ /* 0x040fe2000bf05270 */
[C---:B0-----:R-:W-:Y:S01]  /*4800*/  IMAD R27, R23.reuse, R27, R2 ;  /* 0x0000001b171b7224 */ /* 0x041fe200078e0202 */
[----:B------:R-:W-:-:S04]  /*4810*/  IADD3 R23, PT, PT, R23, 0x1, RZ ;  /* 0x0000000117177810 */ /* 0x000fc80007ffe0ff */
[----:B------:R-:W-:Y:S02]  /*4820*/  SHF.R.S32.HI R28, RZ, 0x1f, R27 ;  /* 0x0000001fff1c7819 */ /* 0x000fe4000001141b */
[----:B--2---:R-:W-:Y:S05]  /*4830*/  BRA.U !UP0, `(.L_x_78) ;  /* 0x00000005082c7547 */ /* 0x004fea000b800000 */
[----:B------:R-:W-:-:S07]  /*4840*/  MOV R30, RZ ;  /* 0x000000ff001e7202 */ /* 0x000fce0000000f00 */
.L_x_79:
[----:B0-----:R-:W0:Y:S01]  /*4850*/  LDC.64 R18, c[0x0][0x3a0] ;  /* 0x0000e800ff127b82 */ /* 0x001e220000000a00 */
[----:B------:R-:W-:Y:S01]  /*4860*/  IADD3 R29, P1, PT, R27, R30, RZ ;  /* 0x0000001e1b1d7210 */ /* 0x000fe20007f3e0ff */
[----:B------:R-:W-:-:S03]  /*4870*/  IMAD.WIDE.U32 R20, R30, 0x4, R16 ;  /* 0x000000041e147825 */ /* 0x000fc600078e0010 */
[----:B------:R-:W-:Y:S02]  /*4880*/  IADD3.X R32, PT, PT, RZ, R28, RZ, P1, !PT ;  /* 0x0000001cff207210 */ /* 0x000fe40000ffe4ff */
[----:B------:R-:W2:Y:S04]  /*4890*/  LDG.E R31, desc[UR6][R20.64] ;  /* 0x00000006141f7981 */ /* 0x000ea8000c1e1900 */
[----:B------:R-:W3:Y:S04]  /*48a0*/  LDG.E R33, desc[UR6][R20.64+0x4] ;  /* 0x0000040614217981 */ /* 0x000ee8000c1e1900 */
[----:B------:R-:W4:Y:S04]  /*48b0*/  LDG.E R35, desc[UR6][R20.64+0x8] ;  /* 0x0000080614237981 */ /* 0x000f28000c1e1900 */
[----:B------:R-:W4:Y:S01]  /*48c0*/  LDG.E R37, desc[UR6][R20.64+0xc] ;  /* 0x00000c0614257981 */ /* 0x000f22000c1e1900 */
[----:B0-----:R-:W-:-:S04]  /*48d0*/  LEA R18, P1, R29, R18, 0x2 ;  /* 0x000000121d127211 */ /* 0x001fc800078210ff */
[----:B------:R-:W-:-:S05]  /*48e0*/  LEA.HI.X R19, R29, R19, R32, 0x2, P1 ;  /* 0x000000131d137211 */ /* 0x000fca00008f1420 */
[----:B------:R-:W2:Y:S02]  /*48f0*/  LDG.E R29, desc[UR6][R18.64] ;  /* 0x00000006121d7981 */ /* 0x000ea4000c1e1900 */
[----:B--2--5:R-:W-:-:S05]  /*4900*/  FFMA R29, R26, R29, R31 ;  /* 0x0000001d1a1d7223 */ /* 0x024fca000000001f */
[----:B------:R0:W-:Y:S04]  /*4910*/  STG.E desc[UR6][R20.64], R29 ;  /* 0x0000001d14007986 */ /* 0x0001e8000c101906 */
[----:B------:R-:W3:Y:S02]  /*4920*/  LDG.E R31, desc[UR6][R18.64+0x4] ;  /* 0x00000406121f7981 */ /* 0x000ee4000c1e1900 */
[----:B---3--:R-:W-:-:S05]  /*4930*/  FFMA R31, R26, R31, R33 ;  /* 0x0000001f1a1f7223 */ /* 0x008fca0000000021 */
[----:B------:R1:W-:Y:S04]  /*4940*/  STG.E desc[UR6][R20.64+0x4], R31 ;  /* 0x0000041f14007986 */ /* 0x0003e8000c101906 */
[----:B------:R-:W4:Y:S02]  /*4950*/  LDG.E R33, desc[UR6][R18.64+0x8] ;  /* 0x0000080612217981 */ /* 0x000f24000c1e1900 */
[----:B----4-:R-:W-:-:S05]  /*4960*/  FFMA R33, R26, R33, R35 ;  /* 0x000000211a217223 */ /* 0x010fca0000000023 */
[----:B------:R2:W-:Y:S04]  /*4970*/  STG.E desc[UR6][R20.64+0x8], R33 ;  /* 0x0000082114007986 */ /* 0x0005e8000c101906 */
[----:B------:R-:W3:Y:S02]  /*4980*/  LDG.E R35, desc[UR6][R18.64+0xc] ;  /* 0x00000c0612237981 */ /* 0x000ee4000c1e1900 */
[C---:B---3--:R-:W-:Y:S02]  /*4990*/  FFMA R35, R26.reuse, R35, R37 ;  /* 0x000000231a237223 */ /* 0x048fe40000000025 */
[----:B------:R-:W3:Y:S04]  /*49a0*/  LDG.E R37, desc[UR6][R20.64+0x10] ;  /* 0x0000100614257981 */ /* 0x000ee8000c1e1900 */
[----:B------:R4:W-:Y:S04]  /*49b0*/  STG.E desc[UR6][R20.64+0xc], R35 ;  /* 0x00000c2314007986 */ /* 0x0009e8000c101906 */
[----:B0-----:R-:W3:Y:S02]  /*49c0*/  LDG.E R29, desc[UR6][R18.64+0x10] ;  /* 0x00001006121d7981 */ /* 0x001ee4000c1e1900 */
[----:B---3--:R-:W-:-:S02]  /*49d0*/  FFMA R29, R26, R29, R37 ;  /* 0x0000001d1a1d7223 */ /* 0x008fc40000000025 */
[----:B------:R-:W3:Y:S04]  /*49e0*/  LDG.E R37, desc[UR6][R20.64+0x14] ;  /* 0x0000140614257981 */ /* 0x000ee8000c1e1900 */
[----:B------:R0:W-:Y:S04]  /*49f0*/  STG.E desc[UR6][R20.64+0x10], R29 ;  /* 0x0000101d14007986 */ /* 0x0001e8000c101906 */
[----:B-1----:R-:W3:Y:S02]  /*4a00*/  LDG.E R31, desc[UR6][R18.64+0x14] ;  /* 0x00001406121f7981 */ /* 0x002ee4000c1e1900 */
[----:B---3--:R-:W-:-:S02]  /*4a10*/  FFMA R31, R26, R31, R37 ;  /* 0x0000001f1a1f7223 */ /* 0x008fc40000000025 */
[----:B------:R-:W3:Y:S04]  /*4a20*/  LDG.E R37, desc[UR6][R20.64+0x18] ;  /* 0x0000180614257981 */ /* 0x000ee8000c1e1900 */
[----:B------:R1:W-:Y:S04]  /*4a30*/  STG.E desc[UR6][R20.64+0x14], R31 ;  /* 0x0000141f14007986 */ /* 0x0003e8000c101906 */
[----:B--2---:R-:W3:Y:S02]  /*4a40*/  LDG.E R33, desc[UR6][R18.64+0x18] ;  /* 0x0000180612217981 */ /* 0x004ee4000c1e1900 */
[----:B---3--:R-:W-:-:S02]  /*4a50*/  FFMA R33, R26, R33, R37 ;  /* 0x000000211a217223 */ /* 0x008fc40000000025 */
[----:B------:R-:W2:Y:S04]  /*4a60*/  LDG.E R37, desc[UR6][R20.64+0x1c] ;  /* 0x00001c0614257981 */ /* 0x000ea8000c1e1900 */
[----:B------:R3:W-:Y:S04]  /*4a70*/  STG.E desc[UR6][R20.64+0x18], R33 ;  /* 0x0000182114007986 */ /* 0x0007e8000c101906 */
[----:B----4-:R-:W2:Y:S02]  /*4a80*/  LDG.E R35, desc[UR6][R18.64+0x1c] ;  /* 0x00001c0612237981 */ /* 0x010ea4000c1e1900 */
[----:B--2---:R-:W-:-:S02]  /*4a90*/  FFMA R35, R26, R35, R37 ;  /* 0x000000231a237223 */ /* 0x004fc40000000025 */
[----:B------:R-:W2:Y:S04]  /*4aa0*/  LDG.E R37, desc[UR6][R20.64+0x20] ;  /* 0x0000200614257981 */ /* 0x000ea8000c1e1900 */
[----:B------:R4:W-:Y:S04]  /*4ab0*/  STG.E desc[UR6][R20.64+0x1c], R35 ;  /* 0x00001c2314007986 */ /* 0x0009e8000c101906 */
[----:B0-----:R-:W2:Y:S02]  /*4ac0*/  LDG.E R29, desc[UR6][R18.64+0x20] ;  /* 0x00002006121d7981 */ /* 0x001ea4000c1e1900 */
[----:B--2---:R-:W-:-:S02]  /*4ad0*/  FFMA R29, R26, R29, R37 ;  /* 0x0000001d1a1d7223 */ /* 0x004fc40000000025 */
[----:B------:R-:W2:Y:S04]  /*4ae0*/  LDG.E R37, desc[UR6][R20.64+0x24] ;  /* 0x0000240614257981 */ /* 0x000ea8000c1e1900 */
[----:B------:R0:W-:Y:S04]  /*4af0*/  STG.E desc[UR6][R20.64+0x20], R29 ;  /* 0x0000201d14007986 */ /* 0x0001e8000c101906 */
[----:B-1----:R-:W2:Y:S02]  /*4b00*/  LDG.E R31, desc[UR6][R18.64+0x24] ;  /* 0x00002406121f7981 */ /* 0x002ea4000c1e1900 */
[----:B--2---:R-:W-:-:S02]  /*4b10*/  FFMA R31, R26, R31, R37 ;  /* 0x0000001f1a1f7223 */ /* 0x004fc40000000025 */
[----:B------:R-:W2:Y:S04]  /*4b20*/  LDG.E R37, desc[UR6][R20.64+0x28] ;  /* 0x0000280614257981 */ /* 0x000ea8000c1e1900 */
[----:B------:R1:W-:Y:S04]  /*4b30*/  STG.E desc[UR6][R20.64+0x24], R31 ;  /* 0x0000241f14007986 */ /* 0x0003e8000c101906 */
[----:B---3--:R-:W2:Y:S02]  /*4b40*/  LDG.E R33, desc[UR6][R18.64+0x28] ;  /* 0x0000280612217981 */ /* 0x008ea4000c1e1900 */
[----:B--2---:R-:W-:-:S02]  /*4b50*/  FFMA R33, R26, R33, R37 ;  /* 0x000000211a217223 */ /* 0x004fc40000000025 */
        /* <DEDUP_REMOVED lines=18> */
[----:B----4-:R-:W2:Y:S01]  /*4c80*/  LDG.E R35, desc[UR6][R18.64+0x3c] ;  /* 0x00003c0612237981 */ /* 0x010ea2000c1e1900 */
[----:B------:R-:W-:-:S04]  /*4c90*/  IADD3 R30, PT, PT, R30, 0x10, RZ ;  /* 0x000000101e1e7810 */ /* 0x000fc80007ffe0ff */
[----:B------:R-:W-:Y:S01]  /*4ca0*/  ISETP.NE.AND P1, PT, R30, R11, PT ;  /* 0x0000000b1e00720c */ /* 0x000fe20003f25270 */
[----:B--2---:R-:W-:-:S05]  /*4cb0*/  FFMA R35, R26, R35, R37 ;  /* 0x000000231a237223 */ /* 0x004fca0000000025 */
[----:B------:R0:W-:Y:S07]  /*4cc0*/  STG.E desc[UR6][R20.64+0x3c], R35 ;  /* 0x00003c2314007986 */ /* 0x0001ee000c101906 */
[----:B------:R-:W-:Y:S05]  /*4cd0*/  @P1 BRA `(.L_x_79) ;  /* 0xfffffff800dc1947 */ /* 0x000fea000383ffff */
[----:B0-----:R-:W-:-:S07]  /*4ce0*/  MOV R29, R11 ;  /* 0x0000000b001d7202 */ /* 0x001fce0000000f00 */
.L_x_78:
[----:B------:R-:W-:-:S13]  /*4cf0*/  ISETP.NE.AND P1, PT, R15, RZ, PT ;  /* 0x000000ff0f00720c */ /* 0x000fda0003f25270 */
[----:B------:R-:W-:Y:S05]  /*4d00*/  @!P1 BRA `(.L_x_80) ;  /* 0x0000000400749947 */ /* 0x000fea0003800000 */
[----:B------:R-:W-:Y:S02]  /*4d10*/  IADD3 R18, PT, PT, R15, -0x1, RZ ;  /* 0xffffffff0f127810 */ /* 0x000fe40007ffe0ff */
[----:B------:R-:W-:Y:S02]  /*4d20*/  ISETP.NE.AND P2, PT, R14, RZ, PT ;  /* 0x000000ff0e00720c */ /* 0x000fe40003f45270 */
[----:B------:R-:W-:-:S13]  /*4d30*/  ISETP.GE.U32.AND P1, PT, R18, 0x7, PT ;  /* 0x000000071200780c */ /* 0x000fda0003f26070 */
[----:B------:R-:W-:Y:S05]  /*4d40*/  @!P1 BRA `(.L_x_81) ;  /* 0x00000000009c9947 */ /* 0x000fea0003800000 */
[----:B------:R-:W0:Y:S01]  /*4d50*/  LDC.64 R18, c[0x0][0x3a0] ;  /* 0x0000e800ff127b82 */ /* 0x000e220000000a00 */
[----:B------:R-:W-:Y:S01]  /*4d60*/  IADD3 R30, P1, PT, R27, R29, RZ ;  /* 0x0000001d1b1e7210 */ /* 0x000fe20007f3e0ff */
[----:B------:R-:W-:-:S03]  /*4d70*/  IMAD.WIDE.U32 R20, R29, 0x4, R16 ;  /* 0x000000041d147825 */ /* 0x000fc600078e0010 */
[----:B------:R-:W-:Y:S02]  /*4d80*/  IADD3.X R31, PT, PT, RZ, R28, RZ, P1, !PT ;  /* 0x0000001cff1f7210 */ /* 0x000fe40000ffe4ff */
[----:B------:R-:W2:Y:S04]  /*4d90*/  LDG.E R33, desc[UR6][R20.64] ;  /* 0x0000000614217981 */ /* 0x000ea8000c1e1900 */
[----:B------:R-:W3:Y:S04]  /*4da0*/  LDG.E R35, desc[UR6][R20.64+0x4] ;  /* 0x0000040614237981 */ /* 0x000ee8000c1e1900 */
[----:B------:R-:W4:Y:S01]  /*4db0*/  LDG.E R37, desc[UR6][R20.64+0x8] ;  /* 0x0000080614257981 */ /* 0x000f22000c1e1900 */
[----:B0-----:R-:W-:-:S04]  /*4dc0*/  LEA R18, P1, R30, R18, 0x2 ;  /* 0x000000121e127211 */ /* 0x001fc800078210ff */
[----:B------:R-:W-:Y:S02]  /*4dd0*/  LEA.HI.X R19, R30, R19, R31, 0x2, P1 ;  /* 0x000000131e137211 */ /* 0x000fe400008f141f */
[----:B------:R-:W4:Y:S04]  /*4de0*/  LDG.E R30, desc[UR6][R20.64+0xc] ;  /* 0x00000c06141e7981 */ /* 0x000f28000c1e1900 */
        /* <DEDUP_REMOVED lines=25> */
[----:B----4-:R-:W2:Y:S01]  /*4f80*/  LDG.E R37, desc[UR6][R18.64+0x1c] ;  /* 0x00001c0612257981 */ /* 0x010ea2000c1e1900 */
[----:B------:R-:W-:Y:S01]  /*4f90*/  IADD3 R29, PT, PT, R29, 0x8, RZ ;  /* 0x000000081d1d7810 */ /* 0x000fe20007ffe0ff */
[----:B--2---:R-:W-:-:S05]  /*4fa0*/  FFMA R37, R26, R37, R30 ;  /* 0x000000251a257223 */ /* 0x004fca000000001e */
[----:B------:R0:W-:Y:S02]  /*4fb0*/  STG.E desc[UR6][R20.64+0x1c], R37 ;  /* 0x00001c2514007986 */ /* 0x0001e4000c101906 */
.L_x_81:
[----:B------:R-:W-:Y:S05]  /*4fc0*/  @!P2 BRA `(.L_x_80) ;  /* 0x0000000000c4a947 */ /* 0x000fea0003800000 */
[----:B------:R-:W-:Y:S02]  /*4fd0*/  ISETP.GE.U32.AND P1, PT, R4, 0x3, PT ;  /* 0x000000030400780c */ /* 0x000fe40003f26070 */
[----:B------:R-:W-:-:S11]  /*4fe0*/  ISETP.NE.AND P2, PT, R13, RZ, PT ;  /* 0x000000ff0d00720c */ /* 0x000fd60003f45270 */
[----:B------:R-:W-:Y:S05]  /*4ff0*/  @!P1 BRA `(.L_x_82) ;  /* 0x00000000005c9947 */ /* 0x000fea0003800000 */
[----:B------:R-:W1:Y:S01]  /*5000*/  LDC.64 R18, c[0x0][0x3a0] ;  /* 0x0000e800ff127b82 */ /* 0x000e620000000a00 */
[----:B------:R-:W-:Y:S01]  /*5010*/  IADD3 R30, P1, PT, R27, R29, RZ ;  /* 0x0000001d1b1e7210 */ /* 0x000fe20007f3e0ff */
[----:B0-----:R-:W-:-:S04]  /*5020*/  IMAD.WIDE.U32 R20, R29, 0x4, R16 ;  /* 0x000000041d147825 */ /* 0x001fc800078e0010 */
[----:B------:R-:W-:Y:S01]  /*5030*/  IMAD.X R31, RZ, RZ, R28, P1 ;  /* 0x000000ffff1f7224 */ /* 0x000fe200008e061c */
[----:B------:R-:W2:Y:S04]  /*5040*/  LDG.E R33, desc[UR6][R20.64] ;  /* 0x0000000614217981 */ /* 0x000ea8000c1e1900 */
[----:B------:R-:W3:Y:S04]  /*5050*/  LDG.E R35, desc[UR6][R20.64+0x4] ;  /* 0x0000040614237981 */ /* 0x000ee8000c1e1900 */
[----:B------:R-:W4:Y:S01]  /*5060*/  LDG.E R37, desc[UR6][R20.64+0x8] ;  /* 0x0000080614257981 */ /* 0x000f22000c1e1900 */
[----:B-1----:R-:W-:-:S04]  /*5070*/  LEA R18, P1, R30, R18, 0x2 ;  /* 0x000000121e127211 */ /* 0x002fc800078210ff */
        /* <DEDUP_REMOVED lines=11> */
[----:B------:R-:W2:Y:S01]  /*5130*/  LDG.E R37, desc[UR6][R18.64+0xc] ;  /* 0x00000c0612257981 */ /* 0x000ea2000c1e1900 */
[----:B------:R-:W-:Y:S01]  /*5140*/  IADD3 R29, PT, PT, R29, 0x4, RZ ;  /* 0x000000041d1d7810 */ /* 0x000fe20007ffe0ff */
[----:B--2---:R-:W-:-:S05]  /*5150*/  FFMA R37, R26, R37, R30 ;  /* 0x000000251a257223 */ /* 0x004fca000000001e */
[----:B------:R1:W-:Y:S02]  /*5160*/  STG.E desc[UR6][R20.64+0xc], R37 ;  /* 0x00000c2514007986 */ /* 0x0003e4000c101906 */
.L_x_82:
[----:B------:R-:W-:Y:S05]  /*5170*/  @!P2 BRA `(.L_x_80) ;  /* 0x000000000058a947 */ /* 0x000fea0003800000 */
[----:B------:R-:W2:Y:S01]  /*5180*/  LDC.64 R18, c[0x0][0x3a0] ;  /* 0x0000e800ff127b82 */ /* 0x000ea20000000a00 */
[----:B------:R-:W-:Y:S01]  /*5190*/  IADD3 R27, P1, PT, R27, R29, RZ ;  /* 0x0000001d1b1b7210 */ /* 0x000fe20007f3e0ff */
[----:B01----:R-:W-:-:S03]  /*51a0*/  IMAD.WIDE.U32 R20, R29, 0x4, R16 ;  /* 0x000000041d147825 */ /* 0x003fc600078e0010 */
[----:B------:R-:W-:Y:S02]  /*51b0*/  IADD3.X R28, PT, PT, RZ, R28, RZ, P1, !PT ;  /* 0x0000001cff1c7210 */ /* 0x000fe40000ffe4ff */
[----:B------:R-:W3:Y:S01]  /*51c0*/  LDG.E R29, desc[UR6][R20.64] ;  /* 0x00000006141d7981 */ /* 0x000ee2000c1e1900 */
[----:B--2---:R-:W-:-:S04]  /*51d0*/  LEA R18, P1, R27, R18, 0x2 ;  /* 0x000000121b127211 */ /* 0x004fc800078210ff */
[----:B------:R-:W-:-:S05]  /*51e0*/  LEA.HI.X R19, R27, R19, R28, 0x2, P1 ;  /* 0x000000131b137211 */ /* 0x000fca00008f141c */
[----:B------:R-:W3:Y:S01]  /*51f0*/  LDG.E R27, desc[UR6][R18.64] ;  /* 0x00000006121b7981 */ /* 0x000ee2000c1e1900 */
[----:B------:R-:W-:Y:S01]  /*5200*/  ISETP.NE.AND P1, PT, R13, 0x1, PT ;  /* 0x000000010d00780c */ /* 0x000fe20003f25270 */
[----:B---3-5:R-:W-:-:S05]  /*5210*/  FFMA R27, R26, R27, R29 ;  /* 0x0000001b1a1b7223 */ /* 0x028fca000000001d */
[----:B------:R2:W-:Y:S07]  /*5220*/  STG.E desc[UR6][R20.64], R27 ;  /* 0x0000001b14007986 */ /* 0x0005ee000c101906 */
[----:B------:R-:W-:Y:S05]  /*5230*/  @!P1 BRA `(.L_x_80) ;  /* 0x0000000000289947 */ /* 0x000fea0003800000 */
[----:B--2---:R-:W2:Y:S04]  /*5240*/  LDG.E R27, desc[UR6][R18.64+0x4] ;  /* 0x00000406121b7981 */ /* 0x004ea8000c1e1900 */
[----:B------:R-:W2:Y:S01]  /*5250*/  LDG.E R29, desc[UR6][R20.64+0x4] ;  /* 0x00000406141d7981 */ /* 0x000ea2000c1e1900 */
[----:B------:R-:W-:Y:S01]  /*5260*/  ISETP.NE.AND P1, PT, R13, 0x2, PT ;  /* 0x000000020d00780c */ /* 0x000fe20003f25270 */
[----:B--2---:R-:W-:-:S05]  /*5270*/  FFMA R27, R26, R27, R29 ;  /* 0x0000001b1a1b7223 */ /* 0x004fca000000001d */
[----:B------:R3:W-:Y:S07]  /*5280*/  STG.E desc[UR6][R20.64+0x4], R27 ;  /* 0x0000041b14007986 */ /* 0x0007ee000c101906 */
[----:B------:R-:W-:Y:S05]  /*5290*/  @!P1 BRA `(.L_x_80) ;  /* 0x0000000000109947 */ /* 0x000fea0003800000 */
[----:B------:R-:W2:Y:S04]  /*52a0*/  LDG.E R19, desc[UR6][R18.64+0x8] ;  /* 0x0000080612137981 */ /* 0x000ea8000c1e1900 */
[----:B---3--:R-:W2:Y:S02]  /*52b0*/  LDG.E R27, desc[UR6][R20.64+0x8] ;  /* 0x00000806141b7981 */ /* 0x008ea4000c1e1900 */
[----:B--2---:R-:W-:-:S05]  /*52c0*/  FFMA R27, R26, R19, R27 ;  /* 0x000000131a1b7223 */ /* 0x004fca000000001b */
[----:B------:R4:W-:Y:S02]  /*52d0*/  STG.E desc[UR6][R20.64+0x8], R27 ;  /* 0x0000081b14007986 */ /* 0x0009e4000c101906 */
.L_x_80:
[----:B------:R-:W-:Y:S05]  /*52e0*/  @P0 BRA `(.L_x_83) ;  /* 0xfffffff400280947 */ /* 0x000fea000383ffff */
.L_x_77:
[----:B------:R-:W0:Y:S01]  /*52f0*/  LDCU UR4, c[0x0][0x3bc] ;  /* 0x00007780ff0477ac */ /* 0x000e220008000800 */
[----:B------:R-:W-:-:S04]  /*5300*/  IADD3 R10, PT, PT, R10, 0x1, RZ ;  /* 0x000000010a0a7810 */ /* 0x000fc80007ffe0ff */
[----:B0-----:R-:W-:-:S13]  /*5310*/  ISETP.NE.AND P0, PT, R10, UR4, PT ;  /* 0x000000040a007c0c */ /* 0x001fda000bf05270 */
[----:B------:R-:W-:Y:S05]  /*5320*/  @P0 BRA `(.L_x_10) ;  /* 0xffffffac00d80947 */ /* 0x000fea000383ffff */
[----:B------:R-:W-:Y:S05]  /*5330*/  EXIT ;  /* 0x000000000000794d */ /* 0x000fea0003800000 */
        .weak           $__internal_1_$__cuda_sm20_sqrt_rn_f32_slowpath
        .type           $__internal_1_$__cuda_sm20_sqrt_rn_f32_slowpath,@function
        .size           $__internal_1_$__cuda_sm20_sqrt_rn_f32_slowpath,($__internal_2_$__cuda_sm3x_div_rn_noftz_f32_slowpath - $__internal_1_$__cuda_sm20_sqrt_rn_f32_slowpath)
$__internal_1_$__cuda_sm20_sqrt_rn_f32_slowpath:
[----:B------:R-:W-:-:S13]  /*5340*/  LOP3.LUT P0, RZ, R0, 0x7fffffff, RZ, 0xc0, !PT ;  /* 0x7fffffff00ff7812 */ /* 0x000fda000780c0ff */
[----:B------:R-:W-:Y:S01]  /*5350*/  @!P0 MOV R2, R0 ;  /* 0x0000000000028202 */ /* 0x000fe20000000f00 */
[----:B------:R-:W-:Y:S06]  /*5360*/  @!P0 BRA `(.L_x_84) ;  /* 0x0000000000448947 */ /* 0x000fec0003800000 */
[----:B------:R-:W-:-:S13]  /*5370*/  FSETP.GEU.FTZ.AND P0, PT, R0, RZ, PT ;  /* 0x000000ff0000720b */ /* 0x000fda0003f1e000 */
[----:B------:R-:W-:Y:S01]  /*5380*/  @!P0 MOV R2, 0x7fffffff ;  /* 0x7fffffff00028802 */ /* 0x000fe20000000f00 */
[----:B------:R-:W-:Y:S06]  /*5390*/  @!P0 BRA `(.L_x_84) ;  /* 0x0000000000388947 */ /* 0x000fec0003800000 */
[----:B------:R-:W-:-:S13]  /*53a0*/  FSETP.GTU.FTZ.AND P0, PT, |R0|, +INF , PT ;  /* 0x7f8000000000780b */ /* 0x000fda0003f1c200 */
[----:B------:R-:W-:Y:S01]  /*53b0*/  @P0 FADD.FTZ R2, R0, 1 ;  /* 0x3f80000000020421 */ /* 0x000fe20000010000 */
[----:B------:R-:W-:Y:S06]  /*53c0*/  @P0 BRA `(.L_x_84) ;  /* 0x00000000002c0947 */ /* 0x000fec0003800000 */
[----:B------:R-:W-:-:S13]  /*53d0*/  FSETP.NEU.FTZ.AND P0, PT, |R0|, +INF , PT ;  /* 0x7f8000000000780b */ /* 0x000fda0003f1d200 */
[----:B------:R-:W-:Y:S01]  /*53e0*/  @!P0 MOV R2, R0 ;  /* 0x0000000000028202 */ /* 0x000fe20000000f00 */
[----:B------:R-:W-:Y:S06]  /*53f0*/  @!P0 BRA `(.L_x_84) ;  /* 0x0000000000208947 */ /* 0x000fec0003800000 */
[----:B------:R-:W-:-:S04]  /*5400*/  FFMA R0, R0, 1.84467440737095516160e+19, RZ ;  /* 0x5f80000000007823 */ /* 0x000fc800000000ff */
[----:B------:R-:W0:Y:S02]  /*5410*/  MUFU.RSQ R17, R0 ;  /* 0x0000000000117308 */ /* 0x000e240000001400 */
[----:B0-----:R-:W-:Y:S01]  /*5420*/  FMUL.FTZ R19, R0, R17 ;  /* 0x0000001100137220 */ /* 0x001fe20000410000 */
[----:B------:R-:W-:-:S03]  /*5430*/  FMUL.FTZ R17, R17, 0.5 ;  /* 0x3f00000011117820 */ /* 0x000fc60000410000 */
[----:B------:R-:W-:-:S04]  /*5440*/  FADD.FTZ R2, -R19, -RZ ;  /* 0x800000ff13027221 */ /* 0x000fc80000010100 */
[----:B------:R-:W-:-:S04]  /*5450*/  FFMA R2, R19, R2, R0 ;  /* 0x0000000213027223 */ /* 0x000fc80000000000 */
[----:B------:R-:W-:-:S04]  /*5460*/  FFMA R2, R2, R17, R19 ;  /* 0x0000001102027223 */ /* 0x000fc80000000013 */
[----:B------:R-:W-:-:S07]  /*5470*/  FMUL.FTZ R2, R2, 2.3283064365386962891e-10 ;  /* 0x2f80000002027820 */ /* 0x000fce0000410000 */
.L_x_84:
[----:B------:R-:W-:-:S04]  /*5480*/  HFMA2 R17, -RZ, RZ, 0, 0 ;  /* 0x00000000ff117431 */ /* 0x000fc800000001ff */
[----:B------:R-:W-:Y:S05]  /*5490*/  RET.REL.NODEC R16 `(multi_head_attention) ;  /* 0xffffffa810d87950 */ /* 0x000fea0003c3ffff */
        .weak           $__internal_2_$__cuda_sm3x_div_rn_noftz_f32_slowpath
        .type           $__internal_2_$__cuda_sm3x_div_rn_noftz_f32_slowpath,@function
        .size           $__internal_2_$__cuda_sm3x_div_rn_noftz_f32_slowpath,(.L_x_132 - $__internal_2_$__cuda_sm3x_div_rn_noftz_f32_slowpath)
$__internal_2_$__cuda_sm3x_div_rn_noftz_f32_slowpath:
[----:B------:R-:W-:Y:S02]  /*54a0*/  SHF.R.U32.HI R29, RZ, 0x17, R19 ;  /* 0x00000017ff1d7819 */ /* 0x000fe40000011613 */
[----:B------:R-:W-:Y:S02]  /*54b0*/  SHF.R.U32.HI R26, RZ, 0x17, R31 ;  /* 0x00000017ff1a7819 */ /* 0x000fe4000001161f */
[----:B------:R-:W-:Y:S02]  /*54c0*/  LOP3.LUT R29, R29, 0xff, RZ, 0xc0, !PT ;  /* 0x000000ff1d1d7812 */ /* 0x000fe400078ec0ff */
[----:B------:R-:W-:Y:S02]  /*54d0*/  LOP3.LUT R26, R26, 0xff, RZ, 0xc0, !PT ;  /* 0x000000ff1a1a7812 */ /* 0x000fe400078ec0ff */
[----:B------:R-:W-:Y:S02]  /*54e0*/  IADD3 R18, PT, PT, R29, -0x1, RZ ;  /* 0xffffffff1d127810 */ /* 0x000fe40007ffe0ff */
[----:B------:R-:W-:-:S02]  /*54f0*/  IADD3 R21, PT, PT, R26, -0x1, RZ ;  /* 0xffffffff1a157810 */ /* 0x000fc40007ffe0ff */
[----:B------:R-:W-:Y:S02]  /*5500*/  ISETP.GT.U32.AND P0, PT, R18, 0xfd, PT ;  /* 0x000000fd1200780c */ /* 0x000fe40003f04070 */
[----:B------:R-:W-:Y:S02]  /*5510*/  MOV R30, R19 ;  /* 0x00000013001e7202 */ /* 0x000fe40000000f00 */
[----:B------:R-:W-:-:S13]  /*5520*/  ISETP.GT.U32.OR P0, PT, R21, 0xfd, P0 ;  /* 0x000000fd1500780c */ /* 0x000fda0000704470 */
[----:B------:R-:W-:Y:S01]  /*5530*/  @!P0 MOV R28, RZ ;  /* 0x000000ff001c8202 */ /* 0x000fe20000000f00 */
[----:B------:R-:W-:Y:S06]  /*5540*/  @!P0 BRA `(.L_x_85) ;  /* 0x00000000005c8947 */ /* 0x000fec0003800000 */
[----:B------:R-:W-:Y:S02]  /*5550*/  FSETP.GTU.FTZ.AND P0, PT, |R31|, +INF , PT ;  /* 0x7f8000001f00780b */ /* 0x000fe40003f1c200 */
[----:B------:R-:W-:-:S04]  /*5560*/  FSETP.GTU.FTZ.AND P2, PT, |R19|, +INF , PT ;  /* 0x7f8000001300780b */ /* 0x000fc80003f5c200 */
[----:B------:R-:W-:-:S13]  /*5570*/  PLOP3.LUT P0, PT, P0, P2, PT, 0xf8, 0x8f ;  /* 0x00000000008f781c */ /* 0x000fda0000705f70 */
[----:B------:R-:W-:Y:S05]  /*5580*/  @P0 BRA `(.L_x_86) ;  /* 0x0000000400440947 */ /* 0x000fea0003800000 */
[----:B------:R-:W-:-:S13]  /*5590*/  LOP3.LUT P0, RZ, R30, 0x7fffffff, R31, 0xc8, !PT ;  /* 0x7fffffff1eff7812 */ /* 0x000fda000780c81f */
[----:B------:R-:W-:Y:S05]  /*55a0*/  @!P0 BRA `(.L_x_87) ;  /* 0x0000000400348947 */ /* 0x000fea0003800000 */
[----:B------:R-:W-:Y:S02]  /*55b0*/  FSETP.NEU.FTZ.AND P0, PT, |R31|, +INF , PT ;  /* 0x7f8000001f00780b */ /* 0x000fe40003f1d200 */
[----:B------:R-:W-:Y:S02]  /*55c0*/  FSETP.NEU.FTZ.AND P3, PT, |R19|, +INF , PT ;  /* 0x7f8000001300780b */ /* 0x000fe40003f7d200 */
[----:B------:R-:W-:-:S11]  /*55d0*/  FSETP.NEU.FTZ.AND P2, PT, |R31|, +INF , PT ;  /* 0x7f8000001f00780b */ /* 0x000fd60003f5d200 */
[----:B------:R-:W-:Y:S05]  /*55e0*/  @!P3 BRA !P0, `(.L_x_87) ;  /* 0x000000040024b947 */ /* 0x000fea0004000000 */
[----:B------:R-:W-:-:S04]  /*55f0*/  LOP3.LUT P0, RZ, R31, 0x7fffffff, RZ, 0xc0, !PT ;  /* 0x7fffffff1fff7812 */ /* 0x000fc8000780c0ff */
[----:B------:R-:W-:-:S13]  /*5600*/  PLOP3.LUT P0, PT, P3, P0, PT, 0x2f, 0xf2 ;  /* 0x0000000000f2781c */ /* 0x000fda0001f00577 */
[----:B------:R-:W-:Y:S05]  /*5610*/  @P0 BRA `(.L_x_88) ;  /* 0x0000000400100947 */ /* 0x000fea0003800000 */
[----:B------:R-:W-:-:S04]  /*5620*/  LOP3.LUT P0, RZ, R30, 0x7fffffff, RZ, 0xc0, !PT ;  /* 0x7fffffff1eff7812 */ /* 0x000fc8000780c0ff */
[----:B------:R-:W-:-:S13]  /*5630*/  PLOP3.LUT P2, PT, P2, P0, PT, 0x2f, 0xf2 ;  /* 0x0000000000f2781c */ /* 0x000fda0001740577 */
[----:B------:R-:W-:Y:S05]  /*5640*/  @P2 BRA `(.L_x_89) ;  /* 0x0000000000f82947 */ /* 0x000fea0003800000 */
[----:B------:R-:W-:Y:S02]  /*5650*/  ISETP.GE.AND P0, PT, R21, RZ, PT ;  /* 0x000000ff1500720c */ /* 0x000fe40003f06270 */
[----:B------:R-:W-:-:S11]  /*5660*/  ISETP.GE.AND P2, PT, R18, RZ, PT ;  /* 0x000000ff1200720c */ /* 0x000fd60003f46270 */
[----:B------:R-:W-:Y:S01]  /*5670*/  @P0 MOV R28, RZ ;  /* 0x000000ff001c0202 */ /* 0x000fe20000000f00 */
[----:B------:R-:W-:Y:S02]  /*5680*/  @!P0 IMAD.MOV.U32 R28, RZ, RZ, -0x40 ;  /* 0xffffffc0ff1c8424 */ /* 0x000fe400078e00ff */
[----:B------:R-:W-:Y:S01]  /*5690*/  @!P0 FFMA R31, R31, 1.84467440737095516160e+19, RZ ;  /* 0x5f8000001f1f8823 */ /* 0x000fe200000000ff */
[----:B------:R-:W-:Y:S02]  /*56a0*/  @!P2 FFMA R30, R19, 1.84467440737095516160e+19, RZ ;  /* 0x5f800000131ea823 */ /* 0x000fe400000000ff */
[----:B------:R-:W-:-:S07]  /*56b0*/  @!P2 IADD3 R28, PT, PT, R28, 0x40, RZ ;  /* 0x000000401c1ca810 */ /* 0x000fce0007ffe0ff */
.L_x_85:
[----:B------:R-:W-:Y:S02]  /*56c0*/  LEA R21, R29, 0xc0800000, 0x17 ;  /* 0xc08000001d157811 */ /* 0x000fe400078eb8ff */
[----:B------:R-:W-:Y:S02]  /*56d0*/  IADD3 R26, PT, PT, R26, -0x7f, RZ ;  /* 0xffffff811a1a7810 */ /* 0x000fe40007ffe0ff */
[----:B------:R-:W-:Y:S02]  /*56e0*/  IADD3 R34, PT, PT, -R21, R30, RZ ;  /* 0x0000001e15227210 */ /* 0x000fe40007ffe1ff */
[C---:B------:R-:W-:Y:S01]  /*56f0*/  IADD3 R29, PT, PT, R26.reuse, 0x7f, -R29 ;  /* 0x0000007f1a1d7810 */ /* 0x040fe20007ffe81d */
[----:B------:R-:W-:Y:S01]  /*5700*/  IMAD R18, R26, -0x800000, R31 ;  /* 0xff8000001a127824 */ /* 0x000fe200078e021f */
[----:B------:R-:W0:Y:S01]  /*5710*/  MUFU.RCP R30, R34 ;  /* 0x00000022001e7308 */ /* 0x000e220000001000 */
[----:B------:R-:W-:Y:S01]  /*5720*/  FADD.FTZ R21, -R34, -RZ ;  /* 0x800000ff22157221 */ /* 0x000fe20000010100 */
[----:B------:R-:W-:-:S03]  /*5730*/  IADD3 R29, PT, PT, R29, R28, RZ ;  /* 0x0000001c1d1d7210 */ /* 0x000fc60007ffe0ff */
[----:B0-----:R-:W-:-:S04]  /*5740*/  FFMA R33, R30, R21, 1 ;  /* 0x3f8000001e217423 */ /* 0x001fc80000000015 */
[----:B------:R-:W-:-:S04]  /*5750*/  FFMA R31, R30, R33, R30 ;  /* 0x000000211e1f7223 */ /* 0x000fc8000000001e */
[----:B------:R-:W-:-:S04]  /*5760*/  FFMA R30, R18, R31, RZ ;  /* 0x0000001f121e7223 */ /* 0x000fc800000000ff */
[----:B------:R-:W-:-:S04]  /*5770*/  FFMA R32, R21, R30, R18 ;  /* 0x0000001e15207223 */ /* 0x000fc80000000012 */
[----:B------:R-:W-:-:S04]  /*5780*/  FFMA R32, R31, R32, R30 ;  /* 0x000000201f207223 */ /* 0x000fc8000000001e */
[----:B------:R-:W-:-:S04]  /*5790*/  FFMA R21, R21, R32, R18 ;  /* 0x0000002015157223 */ /* 0x000fc80000000012 */
[----:B------:R-:W-:-:S05]  /*57a0*/  FFMA R18, R31, R21, R32 ;  /* 0x000000151f127223 */ /* 0x000fca0000000020 */
[----:B------:R-:W-:-:S04]  /*57b0*/  SHF.R.U32.HI R26, RZ, 0x17, R18 ;  /* 0x00000017ff1a7819 */ /* 0x000fc80000011612 */
[----:B------:R-:W-:-:S04]  /*57c0*/  LOP3.LUT R26, R26, 0xff, RZ, 0xc0, !PT ;  /* 0x000000ff1a1a7812 */ /* 0x000fc800078ec0ff */
[----:B------:R-:W-:-:S04]  /*57d0*/  IADD3 R26, PT, PT, R26, R29, RZ ;  /* 0x0000001d1a1a7210 */ /* 0x000fc80007ffe0ff */
[----:B------:R-:W-:-:S04]  /*57e0*/  IADD3 R28, PT, PT, R26, -0x1, RZ ;  /* 0xffffffff1a1c7810 */ /* 0x000fc80007ffe0ff */
[----:B------:R-:W-:-:S13]  /*57f0*/  ISETP.GE.U32.AND P0, PT, R28, 0xfe, PT ;  /* 0x000000fe1c00780c */ /* 0x000fda0003f06070 */
[----:B------:R-:W-:Y:S05]  /*5800*/  @!P0 BRA `(.L_x_90) ;  /* 0x0000000000808947 */ /* 0x000fea0003800000 */
[----:B------:R-:W-:-:S13]  /*5810*/  ISETP.GT.AND P0, PT, R26, 0xfe, PT ;  /* 0x000000fe1a00780c */ /* 0x000fda0003f04270 */
[----:B------:R-:W-:Y:S05]  /*5820*/  @P0 BRA `(.L_x_91) ;  /* 0x00000000006c0947 */ /* 0x000fea0003800000 */
[----:B------:R-:W-:-:S13]  /*5830*/  ISETP.GE.AND P0, PT, R26, 0x1, PT ;  /* 0x000000011a00780c */ /* 0x000fda0003f06270 */
[----:B------:R-:W-:Y:S05]  /*5840*/  @P0 BRA `(.L_x_92) ;  /* 0x0000000000980947 */ /* 0x000fea0003800000 */
[----:B------:R-:W-:Y:S02]  /*5850*/  ISETP.GE.AND P0, PT, R26, -0x18, PT ;  /* 0xffffffe81a00780c */ /* 0x000fe40003f06270 */
[----:B------:R-:W-:-:S11]  /*5860*/  LOP3.LUT R18, R18, 0x80000000, RZ, 0xc0, !PT ;  /* 0x8000000012127812 */ /* 0x000fd600078ec0ff */
[----:B------:R-:W-:Y:S05]  /*5870*/  @!P0 BRA `(.L_x_92) ;  /* 0x00000000008c8947 */ /* 0x000fea0003800000 */
[CCC-:B------:R-:W-:Y:S01]  /*5880*/  FFMA.RZ R28, R31.reuse, R21.reuse, R32.reuse ;  /* 0x000000151f1c7223 */ /* 0x1c0fe2000000c020 */
[CCC-:B------:R-:W-:Y:S01]  /*5890*/  FFMA.RP R29, R31.reuse, R21.reuse, R32.reuse ;  /* 0x000000151f1d7223 */ /* 0x1c0fe20000008020 */
[----:B------:R-:W-:Y:S01]  /*58a0*/  FFMA.RM R32, R31, R21, R32 ;  /* 0x000000151f207223 */ /* 0x000fe20000004020 */
[----:B------:R-:W-:Y:S02]  /*58b0*/  IADD3 R21, PT, PT, R26, 0x20, RZ ;  /* 0x000000201a157810 */ /* 0x000fe40007ffe0ff */
[----:B------:R-:W-:Y:S02]  /*58c0*/  LOP3.LUT R28, R28, 0x7fffff, RZ, 0xc0, !PT ;  /* 0x007fffff1c1c7812 */ /* 0x000fe400078ec0ff */
[----:B------:R-:W-:Y:S02]  /*58d0*/  ISETP.NE.AND P3, PT, R26, RZ, PT ;  /* 0x000000ff1a00720c */ /* 0x000fe40003f65270 */
[----:B------:R-:W-:Y:S02]  /*58e0*/  LOP3.LUT R28, R28, 0x800000, RZ, 0xfc, !PT ;  /* 0x008000001c1c7812 */ /* 0x000fe400078efcff */
[----:B------:R-:W-:-:S02]  /*58f0*/  ISETP.NE.AND P0, PT, R26, RZ, PT ;  /* 0x000000ff1a00720c */ /* 0x000fc40003f05270 */
[----:B------:R-:W-:Y:S02]  /*5900*/  IADD3 R26, PT, PT, -R26, RZ, RZ ;  /* 0x000000ff1a1a7210 */ /* 0x000fe40007ffe1ff */
[----:B------:R-:W-:Y:S02]  /*5910*/  SHF.L.U32 R21, R28, R21, RZ ;  /* 0x000000151c157219 */ /* 0x000fe400000006ff */
[----:B------:R-:W-:Y:S02]  /*5920*/  FSETP.NEU.FTZ.AND P2, PT, R29, R32, PT ;  /* 0x000000201d00720b */ /* 0x000fe40003f5d000 */
[----:B------:R-:W-:Y:S02]  /*5930*/  SEL R29, R26, RZ, P3 ;  /* 0x000000ff1a1d7207 */ /* 0x000fe40001800000 */
[----:B------:R-:W-:Y:S02]  /*5940*/  ISETP.NE.AND P0, PT, R21, RZ, P0 ;  /* 0x000000ff1500720c */ /* 0x000fe40000705270 */
[----:B------:R-:W-:-:S02]  /*5950*/  SHF.R.U32.HI R29, RZ, R29, R28 ;  /* 0x0000001dff1d7219 */ /* 0x000fc4000001161c */
[----:B------:R-:W-:Y:S02]  /*5960*/  PLOP3.LUT P0, PT, P2, P0, PT, 0xf8, 0x8f ;  /* 0x00000000008f781c */ /* 0x000fe40001701f70 */
[----:B------:R-:W-:Y:S02]  /*5970*/  SHF.R.U32.HI R21, RZ, 0x1, R29 ;  /* 0x00000001ff157819 */ /* 0x000fe4000001161d */
[----:B------:R-:W-:-:S04]  /*5980*/  SEL R26, RZ, 0x1, !P0 ;  /* 0x00000001ff1a7807 */ /* 0x000fc80004000000 */
[----:B------:R-:W-:-:S04]  /*5990*/  LOP3.LUT R26, R26, 0x1, R21, 0xf8, !PT ;  /* 0x000000011a1a7812 */ /* 0x000fc800078ef815 */
[----:B------:R-:W-:-:S04]  /*59a0*/  LOP3.LUT R26, R26, R29, RZ, 0xc0, !PT ;  /* 0x0000001d1a1a7212 */ /* 0x000fc800078ec0ff */
[----:B------:R-:W-:-:S04]  /*59b0*/  IADD3 R21, PT, PT, R21, R26, RZ ;  /* 0x0000001a15157210 */ /* 0x000fc80007ffe0ff */
[----:B------:R-:W-:Y:S01]  /*59c0*/  LOP3.LUT R18, R21, R18, RZ, 0xfc, !PT ;  /* 0x0000001215127212 */ /* 0x000fe200078efcff */
[----:B------:R-:W-:Y:S06]  /*59d0*/  BRA `(.L_x_92) ;  /* 0x0000000000347947 */ /* 0x000fec0003800000 */
.L_x_91:
[----:B------:R-:W-:-:S04]  /*59e0*/  LOP3.LUT R18, R18, 0x80000000, RZ, 0xc0, !PT ;  /* 0x8000000012127812 */ /* 0x000fc800078ec0ff */
[----:B------:R-:W-:Y:S01]  /*59f0*/  LOP3.LUT R18, R18, 0x7f800000, RZ, 0xfc, !PT ;  /* 0x7f80000012127812 */ /* 0x000fe200078efcff */
[----:B------:R-:W-:Y:S06]  /*5a00*/  BRA `(.L_x_92) ;  /* 0x0000000000287947 */ /* 0x000fec0003800000 */
.L_x_90:
[----:B------:R-:W-:Y:S01]  /*5a10*/  LEA R18, R29, R18, 0x17 ;  /* 0x000000121d127211 */ /* 0x000fe200078eb8ff */
[----:B------:R-:W-:Y:S06]  /*5a20*/  BRA `(.L_x_92) ;  /* 0x0000000000207947 */ /* 0x000fec0003800000 */
.L_x_89:
[----:B------:R-:W-:-:S04]  /*5a30*/  LOP3.LUT R18, R30, 0x80000000, R31, 0x48, !PT ;  /* 0x800000001e127812 */ /* 0x000fc800078e481f */
[----:B------:R-:W-:Y:S01]  /*5a40*/  LOP3.LUT R18, R18, 0x7f800000, RZ, 0xfc, !PT ;  /* 0x7f80000012127812 */ /* 0x000fe200078efcff */
[----:B------:R-:W-:Y:S06]  /*5a50*/  BRA `(.L_x_92) ;  /* 0x0000000000147947 */ /* 0x000fec0003800000 */
.L_x_88:
[----:B------:R-:W-:Y:S01]  /*5a60*/  LOP3.LUT R18, R30, 0x80000000, R31, 0x48, !PT ;  /* 0x800000001e127812 */ /* 0x000fe200078e481f */
[----:B------:R-:W-:Y:S06]  /*5a70*/  BRA `(.L_x_92) ;  /* 0x00000000000c7947 */ /* 0x000fec0003800000 */
.L_x_87:
[----:B------:R-:W0:Y:S01]  /*5a80*/  MUFU.RSQ R18, -QNAN ;  /* 0xffc0000000127908 */ /* 0x000e220000001400 */
[----:B------:R-:W-:Y:S05]  /*5a90*/  BRA `(.L_x_92) ;  /* 0x0000000000047947 */ /* 0x000fea0003800000 */
.L_x_86:
[----:B------:R-:W-:-:S07]  /*5aa0*/  FADD.FTZ R18, R31, R19 ;  /* 0x000000131f127221 */ /* 0x000fce0000010000 */
.L_x_92:
[----:B------:R-:W-:Y:S01]  /*5ab0*/  HFMA2 R21, -RZ, RZ, 0, 0 ;  /* 0x00000000ff157431 */ /* 0x000fe200000001ff */
[----:B0-----:R-:W-:-:S03]  /*5ac0*/  MOV R29, R18 ;  /* 0x00000012001d7202 */ /* 0x001fc60000000f00 */
[----:B------:R-:W-:Y:S05]  /*5ad0*/  RET.REL.NODEC R20 `(multi_head_attention) ;  /* 0xffffffa414487950 */ /* 0x000fea0003c3ffff */
.L_x_93:
        /* <DEDUP_REMOVED lines=10> */
.L_x_132:


//--------------------- .text.apply_position      --------------------------
	.section	.text.apply_position,"ax",@progbits
	.align	128
        .global         apply_position
        .type           apply_position,@function
        .size           apply_position,(.L_x_140 - apply_position)
        .other          apply_position,@"STO_CUDA_ENTRY STV_DEFAULT"
apply_position:
.text.apply_position:
[----:B------:R-:W-:Y:S01]  /*0000*/  LDC R1, c[0x0][0x37c] ;  /* 0x0000df00ff017b82 */ /* 0x000fe20000000800 */
[----:B------:R-:W0:Y:S07]  /*0010*/  S2R R0, SR_TID.X ;  /* 0x0000000000007919 */ /* 0x000e2e0000002100 */
[----:B------:R-:W0:Y:S01]  /*0020*/  S2UR UR5, SR_CTAID.X ;  /* 0x00000000000579c3 */ /* 0x000e220000002500 */
[----:B------:R-:W1:Y:S07]  /*0030*/  LDCU UR4, c[0x0][0x3a4] ;  /* 0x00007480ff0477ac */ /* 0x000e6e0008000800 */
[----:B------:R-:W0:Y:S01]  /*0040*/  LDC R9, c[0x0][0x360] ;  /* 0x0000d800ff097b82 */ /* 0x000e220000000800 */
[----:B-1----:R-:W-:-:S04]  /*0050*/  ULEA.HI UR4, UR4, UR4, URZ, 0x1 ;  /* 0x0000000404047291 */ /* 0x002fc8000f8f08ff */
[----:B------:R-:W-:Y:S01]  /*0060*/  USHF.R.S32.HI UR4, URZ, 0x1, UR4 ;  /* 0x00000001ff047899 */ /* 0x000fe20008011404 */
[----:B0-----:R-:W-:-:S05]  /*0070*/  IMAD R9, R9, UR5, R0 ;  /* 0x0000000509097c24 */ /* 0x001fca000f8e0200 */
[----:B------:R-:W-:-:S13]  /*0080*/  ISETP.GE.AND P0, PT, R9, UR4, PT ;  /* 0x0000000409007c0c */ /* 0x000fda000bf06270 */
[----:B------:R-:W-:Y:S05]  /*0090*/  @P0 EXIT ;  /* 0x000000000000094d */ /* 0x000fea0003800000 */
[----:B------:R-:W0:Y:S01]  /*00a0*/  LDC.64 R6, c[0x0][0x398] ;  /* 0x0000e600ff067b82 */ /* 0x000e220000000a00 */
[----:B------:R-:W1:Y:S01]  /*00b0*/  LDCU.64 UR4, c[0x0][0x358] ;  /* 0x00006b00ff0477ac */ /* 0x000e620008000a00 */
[----:B------:R-:W-:-:S06]  /*00c0*/  SHF.L.U32 R11, R9, 0x1, RZ ;  /* 0x00000001090b7819 */ /* 0x000fcc00000006ff */
[----:B------:R-:W2:Y:S08]  /*00d0*/  LDC.64 R2, c[0x0][0x380] ;  /* 0x0000e000ff027b82 */ /* 0x000eb00000000a00 */
[----:B------:R-:W3:Y:S01]  /*00e0*/  LDC.64 R4, c[0x0][0x390] ;  /* 0x0000e400ff047b82 */ /* 0x000ee20000000a00 */
[----:B0-----:R-:W-:-:S06]  /*00f0*/  IMAD.WIDE R6, R9, 0x4, R6 ;  /* 0x0000000409067825 */ /* 0x001fcc00078e0206 */
[----:B-1----:R-:W4:Y:S01]  /*0100*/  LDG.E R6, desc[UR4][R6.64] ;  /* 0x0000000406067981 */ /* 0x002f22000c1e1900 */
[----:B--2---:R-:W-:-:S05]  /*0110*/  IMAD.WIDE R2, R11, 0x4, R2 ;  /* 0x000000040b027825 */ /* 0x004fca00078e0202 */
[----:B------:R-:W4:Y:S01]  /*0120*/  LDG.E R15, desc[UR4][R2.64+0x4] ;  /* 0x00000404020f7981 */ /* 0x000f22000c1e1900 */
[----:B---3--:R-:W-:-:S03]  /*0130*/  IMAD.WIDE R4, R9, 0x4, R4 ;  /* 0x0000000409047825 */ /* 0x008fc600078e0204 */
[----:B------:R-:W2:Y:S01]  /*0140*/  LDG.E R13, desc[UR4][R2.64] ;  /* 0x00000004020d7981 */ /* 0x000ea2000c1e1900 */
[----:B------:R-:W0:Y:S03]  /*0150*/  LDC.64 R8, c[0x0][0x388] ;  /* 0x0000e200ff087b82 */ /* 0x000e260000000a00 */
[----:B------:R-:W2:Y:S01]  /*0160*/  LDG.E R4, desc[UR4][R4.64] ;  /* 0x0000000404047981 */ /* 0x000ea2000c1e1900 */
[----:B0-----:R-:W-:-:S04]  /*0170*/  IMAD.WIDE R8, R11, 0x4, R8 ;  /* 0x000000040b087825 */ /* 0x001fc800078e0208 */
[----:B----4-:R-:W-:-:S04]  /*0180*/  FMUL R17, R6, R15 ;  /* 0x0000000f06117220 */ /* 0x010fc80000400000 */
[----:B--2---:R-:W-:-:S04]  /*0190*/  FFMA R13, R4, R13, -R17 ;  /* 0x0000000d040d7223 */ /* 0x004fc80000000811 */
[----:B------:R-:W-:-:S04]  /*01a0*/  FMUL R0, R4, R13 ;  /* 0x0000000d04007220 */ /* 0x000fc80000400000 */
[----:B------:R-:W-:Y:S01]  /*01b0*/  FFMA R15, R4, R15, R0 ;  /* 0x0000000f040f7223 */ /* 0x000fe20000000000 */
[----:B------:R-:W-:Y:S04]  /*01c0*/  STG.E desc[UR4][R2.64], R13 ;  /* 0x0000000d02007986 */ /* 0x000fe8000c101904 */
[----:B------:R-:W-:Y:S04]  /*01d0*/  STG.E desc[UR4][R2.64+0x4], R15 ;  /* 0x0000040f02007986 */ /* 0x000fe8000c101904 */
[----:B------:R-:W2:Y:S04]  /*01e0*/  LDG.E R7, desc[UR4][R8.64+0x4] ;  /* 0x0000040408077981 */ /* 0x000ea8000c1e1900 */
[----:B------:R-:W3:Y:S01]  /*01f0*/  LDG.E R5, desc[UR4][R8.64] ;  /* 0x0000000408057981 */ /* 0x000ee2000c1e1900 */
[----:B--2---:R-:W-:-:S04]  /*0200*/  FMUL R11, R6, R7 ;  /* 0x00000007060b7220 */ /* 0x004fc80000400000 */
[----:B---3--:R-:W-:-:S04]  /*0210*/  FFMA R5, R4, R5, -R11 ;  /* 0x0000000504057223 */ /* 0x008fc8000000080b */
[----:B------:R-:W-:-:S04]  /*0220*/  FMUL R0, R4, R5 ;  /* 0x0000000504007220 */ /* 0x000fc80000400000 */
[----:B------:R-:W-:Y:S01]  /*0230*/  FFMA R7, R4, R7, R0 ;  /* 0x0000000704077223 */ /* 0x000fe20000000000 */
[----:B------:R-:W-:Y:S04]  /*0240*/  STG.E desc[UR4][R8.64], R5 ;  /* 0x0000000508007986 */ /* 0x000fe8000c101904 */
[----:B------:R-:W-:Y:S01]  /*0250*/  STG.E desc[UR4][R8.64+0x4], R7 ;  /* 0x0000040708007986 */ /* 0x000fe2000c101904 */
[----:B------:R-:W-:Y:S05]  /*0260*/  EXIT ;  /* 0x000000000000794d */ /* 0x000fea0003800000 */
.L_x_94:
        /* <DEDUP_REMOVED lines=9> */
.L_x_140:


//--------------------- .text.rmsnorm             --------------------------
	.section	.text.rmsnorm,"ax",@progbits
	.align	128
        .global         rmsnorm
        .type           rmsnorm,@function
        .size           rmsnorm,(.L_x_135 - rmsnorm)
        .other          rmsnorm,@"STO_CUDA_ENTRY STV_DEFAULT"
rmsnorm:
.text.rmsnorm:
[----:B------:R-:W-:Y:S01]  /*0000*/  LDC R1, c[0x0][0x37c] ;  /* 0x0000df00ff017b82 */ /* 0x000fe20000000800 */
[----:B------:R-:W0:Y:S07]  /*0010*/  S2R R3, SR_TID.X ;  /* 0x0000000000037919 */ /* 0x000e2e0000002100 */
[----:B------:R-:W0:Y:S08]  /*0020*/  S2UR UR4, SR_CTAID.X ;  /* 0x00000000000479c3 */ /* 0x000e300000002500 */
[----:B------:R-:W0:Y:S02]  /*0030*/  LDC R0, c[0x0][0x360] ;  /* 0x0000d800ff007b82 */ /* 0x000e240000000800 */
[----:B0-----:R-:W-:-:S05]  /*0040*/  IMAD R0, R0, UR4, R3 ;  /* 0x0000000400007c24 */ /* 0x001fca000f8e0203 */
[----:B------:R-:W-:-:S13]  /*0050*/  ISETP.NE.AND P0, PT, R0, 0x1, PT ;  /* 0x000000010000780c */ /* 0x000fda0003f05270 */
[----:B------:R-:W-:Y:S05]  /*0060*/  @P0 EXIT ;  /* 0x000000000000094d */ /* 0x000fea0003800000 */
[----:B------:R-:W0:Y:S01]  /*0070*/  LDC R0, c[0x0][0x398] ;  /* 0x0000e600ff007b82 */ /* 0x000e220000000800 */
[----:B------:R-:W1:Y:S01]  /*0080*/  LDCU.64 UR14, c[0x0][0x358] ;  /* 0x00006b00ff0e77ac */ /* 0x000e620008000a00 */
[----:B------:R-:W-:Y:S01]  /*0090*/  HFMA2 R3, -RZ, RZ, 0, 0 ;  /* 0x00000000ff037431 */ /* 0x000fe200000001ff */
[----:B0-----:R-:W-:-:S13]  /*00a0*/  ISETP.GE.AND P2, PT, R0, 0x1, PT ;  /* 0x000000010000780c */ /* 0x001fda0003f46270 */
[----:B-1----:R-:W-:Y:S05]  /*00b0*/  @!P2 BRA `(.L_x_95) ;  /* 0x000000040094a947 */ /* 0x002fea0003800000 */
[C---:B------:R-:W-:Y:S02]  /*00c0*/  ISETP.GE.U32.AND P1, PT, R0.reuse, 0x10, PT ;  /* 0x000000100000780c */ /* 0x040fe40003f26070 */
[----:B------:R-:W-:Y:S02]  /*00d0*/  CS2R R2, SRZ ;  /* 0x0000000000027805 */ /* 0x000fe4000001ff00 */
[----:B------:R-:W-:-:S04]  /*00e0*/  LOP3.LUT R15, R0, 0xf, RZ, 0xc0, !PT ;  /* 0x0000000f000f7812 */ /* 0x000fc800078ec0ff */
[----:B------:R-:W-:-:S05]  /*00f0*/  ISETP.NE.AND P0, PT, R15, RZ, PT ;  /* 0x000000ff0f00720c */ /* 0x000fca0003f05270 */
[----:B------:R-:W-:Y:S08]  /*0100*/  @!P1 BRA `(.L_x_96) ;  /* 0x0000000000b49947 */ /* 0x000ff00003800000 */
[----:B------:R-:W0:Y:S01]  /*0110*/  LDCU.64 UR4, c[0x0][0x388] ;  /* 0x00007100ff0477ac */ /* 0x000e220008000a00 */
[----:B------:R-:W-:Y:S02]  /*0120*/  LOP3.LUT R2, R0, 0x7ffffff0, RZ, 0xc0, !PT ;  /* 0x7ffffff000027812 */ /* 0x000fe400078ec0ff */
[----:B------:R-:W-:-:S03]  /*0130*/  MOV R3, RZ ;  /* 0x000000ff00037202 */ /* 0x000fc60000000f00 */
[----:B------:R-:W-:Y:S01]  /*0140*/  IMAD.MOV R17, RZ, RZ, -R2 ;  /* 0x000000ffff117224 */ /* 0x000fe200078e0a02 */
[----:B0-----:R-:W-:-:S04]  /*0150*/  UIADD3 UR4, UP0, UPT, UR4, 0x20, URZ ;  /* 0x0000002004047890 */ /* 0x001fc8000ff1e0ff */
[----:B------:R-:W-:Y:S02]  /*0160*/  UIADD3.X UR5, UPT, UPT, URZ, UR5, URZ, UP0, !UPT ;  /* 0x00000005ff057290 */ /* 0x000fe400087fe4ff */
[----:B------:R-:W-:-:S04]  /*0170*/  MOV R4, UR4 ;  /* 0x0000000400047c02 */ /* 0x000fc80008000f00 */
[----:B------:R-:W-:-:S07]  /*0180*/  MOV R5, UR5 ;  /* 0x0000000500057c02 */ /* 0x000fce0008000f00 */
.L_x_97:
        /* <DEDUP_REMOVED lines=15> */
[----:B------:R0:W5:Y:S01]  /*0280*/  LDG.E R7, desc[UR14][R4.64+0x1c] ;  /* 0x00001c0e04077981 */ /* 0x000162000c1e1900 */
[----:B------:R-:W-:-:S05]  /*0290*/  VIADD R17, R17, 0x10 ;  /* 0x0000001011117836 */ /* 0x000fca0000000000 */
[----:B------:R-:W-:Y:S02]  /*02a0*/  ISETP.NE.AND P1, PT, R17, RZ, PT ;  /* 0x000000ff1100720c */ /* 0x000fe40003f25270 */
[----:B0-----:R-:W-:-:S04]  /*02b0*/  IADD3 R4, P3, PT, R4, 0x40, RZ ;  /* 0x0000004004047810 */ /* 0x001fc80007f7e0ff */
[----:B------:R-:W-:Y:S01]  /*02c0*/  IADD3.X R5, PT, PT, RZ, R5, RZ, P3, !PT ;  /* 0x00000005ff057210 */ /* 0x000fe20001ffe4ff */
[----:B--2---:R-:W-:-:S04]  /*02d0*/  FFMA R3, R16, R16, R3 ;  /* 0x0000001010037223 */ /* 0x004fc80000000003 */
[----:B---3--:R-:W-:-:S04]  /*02e0*/  FFMA R3, R18, R18, R3 ;  /* 0x0000001212037223 */ /* 0x008fc80000000003 */
[----:B----4-:R-:W-:-:S04]  /*02f0*/  FFMA R3, R20, R20, R3 ;  /* 0x0000001414037223 */ /* 0x010fc80000000003 */
[----:B-----5:R-:W-:-:S04]  /*0300*/  FFMA R3, R22, R22, R3 ;  /* 0x0000001616037223 */ /* 0x020fc80000000003 */
[----:B------:R-:W-:-:S04]  /*0310*/  FFMA R3, R24, R24, R3 ;  /* 0x0000001818037223 */ /* 0x000fc80000000003 */
        /* <DEDUP_REMOVED lines=10> */
[----:B------:R-:W-:Y:S01]  /*03c0*/  FFMA R3, R7, R7, R6 ;  /* 0x0000000707037223 */ /* 0x000fe20000000006 */
[----:B------:R-:W-:Y:S06]  /*03d0*/  @P1 BRA `(.L_x_97) ;  /* 0xfffffffc006c1947 */ /* 0x000fec000383ffff */
.L_x_96:
[----:B------:R-:W-:Y:S05]  /*03e0*/  @!P0 BRA `(.L_x_95) ;  /* 0x0000000000c88947 */ /* 0x000fea0003800000 */
[----:B------:R-:W-:Y:S02]  /*03f0*/  ISETP.GE.U32.AND P0, PT, R15, 0x8, PT ;  /* 0x000000080f00780c */ /* 0x000fe40003f06070 */
[----:B------:R-:W-:-:S04]  /*0400*/  LOP3.LUT R7, R0, 0x7, RZ, 0xc0, !PT ;  /* 0x0000000700077812 */ /* 0x000fc800078ec0ff */
[----:B------:R-:W-:-:S07]  /*0410*/  ISETP.NE.AND P1, PT, R7, RZ, PT ;  /* 0x000000ff0700720c */ /* 0x000fce0003f25270 */
[----:B------:R-:W-:Y:S06]  /*0420*/  @!P0 BRA `(.L_x_98) ;  /* 0x00000000004c8947 */ /* 0x000fec0003800000 */
[----:B------:R-:W0:Y:S02]  /*0430*/  LDC.64 R4, c[0x0][0x388] ;  /* 0x0000e200ff047b82 */ /* 0x000e240000000a00 */
[----:B0-----:R-:W-:-:S05]  /*0440*/  IMAD.WIDE.U32 R4, R2, 0x4, R4 ;  /* 0x0000000402047825 */ /* 0x001fca00078e0004 */
        /* <DEDUP_REMOVED lines=9> */
[----:B--2---:R-:W-:-:S04]  /*04e0*/  FFMA R3, R6, R6, R3 ;  /* 0x0000000606037223 */ /* 0x004fc80000000003 */
[----:B---3--:R-:W-:-:S04]  /*04f0*/  FFMA R3, R8, R8, R3 ;  /* 0x0000000808037223 */ /* 0x008fc80000000003 */
[----:B----4-:R-:W-:-:S04]  /*0500*/  FFMA R3, R10, R10, R3 ;  /* 0x0000000a0a037223 */ /* 0x010fc80000000003 */
[----:B-----5:R-:W-:-:S04]  /*0510*/  FFMA R3, R12, R12, R3 ;  /* 0x0000000c0c037223 */ /* 0x020fc80000000003 */
[----:B------:R-:W-:-:S04]  /*0520*/  FFMA R3, R14, R14, R3 ;  /* 0x0000000e0e037223 */ /* 0x000fc80000000003 */
[----:B------:R-:W-:-:S04]  /*0530*/  FFMA R3, R16, R16, R3 ;  /* 0x0000001010037223 */ /* 0x000fc80000000003 */
[----:B------:R-:W-:-:S04]  /*0540*/  FFMA R3, R18, R18, R3 ;  /* 0x0000001212037223 */ /* 0x000fc80000000003 */
[----:B------:R-:W-:-:S07]  /*0550*/  FFMA R3, R20, R20, R3 ;  /* 0x0000001414037223 */ /* 0x000fce0000000003 */
.L_x_98:
        /* <DEDUP_REMOVED lines=10> */
[----:B------:R-:W5:Y:S01]  /*0600*/  LDG.E R14, desc[UR14][R4.64+0xc] ;  /* 0x00000c0e040e7981 */ /* 0x000f62000c1e1900 */
[----:B------:R-:W-:-:S02]  /*0610*/  VIADD R2, R2, 0x4 ;  /* 0x0000000402027836 */ /* 0x000fc40000000000 */
[----:B--2---:R-:W-:-:S04]  /*0620*/  FFMA R3, R8, R8, R3 ;  /* 0x0000000808037223 */ /* 0x004fc80000000003 */
[----:B---3--:R-:W-:-:S04]  /*0630*/  FFMA R3, R10, R10, R3 ;  /* 0x0000000a0a037223 */ /* 0x008fc80000000003 */
[----:B----4-:R-:W-:-:S04]  /*0640*/  FFMA R3, R12, R12, R3 ;  /* 0x0000000c0c037223 */ /* 0x010fc80000000003 */
[----:B-----5:R-:W-:-:S07]  /*0650*/  FFMA R3, R14, R14, R3 ;  /* 0x0000000e0e037223 */ /* 0x020fce0000000003 */
.L_x_99:
[----:B------:R-:W-:Y:S05]  /*0660*/  @!P1 BRA `(.L_x_95) ;  /* 0x0000000000289947 */ /* 0x000fea0003800000 */
[----:B------:R-:W0:Y:S01]  /*0670*/  LDC.64 R4, c[0x0][0x388] ;  /* 0x0000e200ff047b82 */ /* 0x000e220000000a00 */
[----:B------:R-:W-:Y:S01]  /*0680*/  IADD3 R6, PT, PT, -R6, RZ, RZ ;  /* 0x000000ff06067210 */ /* 0x000fe20007ffe1ff */
[----:B0-----:R-:W-:-:S07]  /*0690*/  IMAD.WIDE.U32 R4, R2, 0x4, R4 ;  /* 0x0000000402047825 */ /* 0x001fce00078e0004 */
.L_x_100:
[----:B------:R0:W2:Y:S01]  /*06a0*/  LDG.E R2, desc[UR14][R4.64] ;  /* 0x0000000e04027981 */ /* 0x0000a2000c1e1900 */
[----:B------:R-:W-:-:S04]  /*06b0*/  IADD3 R6, PT, PT, R6, 0x1, RZ ;  /* 0x0000000106067810 */ /* 0x000fc80007ffe0ff */
[----:B------:R-:W-:Y:S02]  /*06c0*/  ISETP.NE.AND P0, PT, R6, RZ, PT ;  /* 0x000000ff0600720c */ /* 0x000fe40003f05270 */
[----:B0-----:R-:W-:-:S05]  /*06d0*/  IADD3 R4, P1, PT, R4, 0x4, RZ ;  /* 0x0000000404047810 */ /* 0x001fca0007f3e0ff */
[----:B------:R-:W-:Y:S02]  /*06e0*/  IMAD.X R5, RZ, RZ, R5, P1 ;  /* 0x000000ffff057224 */ /* 0x000fe400008e0605 */
[----:B--2---:R-:W-:-:S04]  /*06f0*/  FFMA R3, R2, R2, R3 ;  /* 0x0000000202037223 */ /* 0x004fc80000000003 */
[----:B------:R-:W-:Y:S05]  /*0700*/  @P0 BRA `(.L_x_100) ;  /* 0xfffffffc00e40947 */ /* 0x000fea000383ffff */
.L_x_95:
[----:B------:R-:W-:-:S04]  /*0710*/  I2FP.F32.S32 R4, R0 ;  /* 0x0000000000047245 */ /* 0x000fc80000201400 */
        /* <DEDUP_REMOVED lines=8> */
[----:B------:R-:W-:-:S07]  /*07a0*/  MOV R2, 0x7c0 ;  /* 0x000007c000027802 */ /* 0x000fce0000000f00 */
[----:B------:R-:W-:Y:S05]  /*07b0*/  CALL.REL.NOINC `($__internal_5_$__cuda_sm3x_div_rn_noftz_f32_slowpath) ;  /* 0x0000001400487944 */ /* 0x000fea0003c00000 */
.L_x_101:
[----:B------:R-:W0:Y:S01]  /*07c0*/  F2F.F64.F32 R2, R0 ;  /* 0x0000000000027310 */ /* 0x000e220000201800 */
[----:B------:R-:W-:Y:S01]  /*07d0*/  UMOV UR4, 0x88e368f1 ;  /* 0x88e368f100047882 */ /* 0x000fe20000000000 */
[----:B------:R-:W-:Y:S02]  /*07e0*/  UMOV UR5, 0x3ee4f8b5 ;  /* 0x3ee4f8b500057882 */ /* 0x000fe40000000000 */
[----:B0-----:R-:W-:-:S10]  /*07f0*/  DADD R2, R2, UR4 ;  /* 0x0000000402027e29 */ /* 0x001fd40008000000 */
[----:B------:R-:W0:Y:S02]  /*0800*/  F2F.F32.F64 R3, R2 ;  /* 0x0000000200037310 */ /* 0x000e240000301000 */
[----:B0-----:R-:W-:-:S06]  /*0810*/  IADD3 R4, PT, PT, R3, -0xd000000, RZ ;  /* 0xf300000003047810 */ /* 0x001fcc0007ffe0ff */
[----:B------:R0:W1:Y:S01]  /*0820*/  MUFU.RSQ R6, R3 ;  /* 0x0000000300067308 */ /* 0x0000620000001400 */
[----:B------:R-:W-:-:S13]  /*0830*/  ISETP.GT.U32.AND P0, PT, R4, 0x727fffff, PT ;  /* 0x727fffff0400780c */ /* 0x000fda0003f04070 */
[----:B0-----:R-:W-:Y:S05]  /*0840*/  @!P0 BRA `(.L_x_102) ;  /* 0x00000000000c8947 */ /* 0x001fea0003800000 */
[----:B------:R-:W-:-:S07]  /*0850*/  MOV R4, 0x870 ;  /* 0x0000087000047802 */ /* 0x000fce0000000f00 */
[----:B-1----:R-:W-:Y:S05]  /*0860*/  CALL.REL.NOINC `($__internal_4_$__cuda_sm20_sqrt_rn_f32_slowpath) ;  /* 0x0000001000b87944 */ /* 0x002fea0003c00000 */
[----:B------:R-:W-:Y:S05]  /*0870*/  BRA `(.L_x_103) ;  /* 0x0000000000107947 */ /* 0x000fea0003800000 */
.L_x_102:
[----:B-1----:R-:W-:Y:S01]  /*0880*/  FMUL.FTZ R0, R3, R6 ;  /* 0x0000000603007220 */ /* 0x002fe20000410000 */
[----:B------:R-:W-:-:S03]  /*0890*/  FMUL.FTZ R2, R6, 0.5 ;  /* 0x3f00000006027820 */ /* 0x000fc60000410000 */
[----:B------:R-:W-:-:S04]  /*08a0*/  FFMA R3, -R0, R0, R3 ;  /* 0x0000000000037223 */ /* 0x000fc80000000103 */
[----:B------:R-:W-:-:S07]  /*08b0*/  FFMA R0, R3, R2, R0 ;  /* 0x0000000203007223 */ /* 0x000fce0000000000 */
.L_x_103:
[----:B------:R-:W-:-:S04]  /*08c0*/  IADD3 R2, PT, PT, R0, 0x1800000, RZ ;  /* 0x0180000000027810 */ /* 0x000fc80007ffe0ff */
[----:B------:R-:W-:-:S04]  /*08d0*/  LOP3.LUT R2, R2, 0x7f800000, RZ, 0xc0, !PT ;  /* 0x7f80000002027812 */ /* 0x000fc800078ec0ff */
[----:B------:R-:W-:-:S13]  /*08e0*/  ISETP.GT.U32.AND P0, PT, R2, 0x1ffffff, PT ;  /* 0x01ffffff0200780c */ /* 0x000fda0003f04070 */
[----:B------:R-:W-:Y:S05]  /*08f0*/  @P0 BRA `(.L_x_104) ;  /* 0x00000000000c0947 */ /* 0x000fea0003800000 */
[----:B------:R-:W-:-:S07]  /*0900*/  MOV R2, 0x920 ;  /* 0x0000092000027802 */ /* 0x000fce0000000f00 */
[----:B------:R-:W-:Y:S05]  /*0910*/  CALL.REL.NOINC `($__internal_3_$__cuda_sm20_rcp_rn_f32_slowpath) ;  /* 0x0000000c00bc7944 */ /* 0x000fea0003c00000 */
[----:B------:R-:W-:Y:S05]  /*0920*/  BRA `(.L_x_105) ;  /* 0x0000000000107947 */ /* 0x000fea0003800000 */
.L_x_104:
[----:B------:R-:W0:Y:S02]  /*0930*/  MUFU.RCP R3, R0 ;  /* 0x0000000000037308 */ /* 0x000e240000001000 */
[----:B0-----:R-:W-:-:S04]  /*0940*/  FFMA R2, R3, R0, -1 ;  /* 0xbf80000003027423 */ /* 0x001fc80000000000 */
[----:B------:R-:W-:-:S04]  /*0950*/  FADD.FTZ R2, -R2, -RZ ;  /* 0x800000ff02027221 */ /* 0x000fc80000010100 */
[----:B------:R-:W-:-:S07]  /*0960*/  FFMA R0, R3, R2, R3 ;  /* 0x0000000203007223 */ /* 0x000fce0000000003 */
.L_x_105:
[----:B------:R-:W-:Y:S05]  /*0970*/  @!P2 EXIT ;  /* 0x000000000000a94d */ /* 0x000fea0003800000 */
[----:B------:R-:W0:Y:S01]  /*0980*/  LDCU UR12, c[0x0][0x398] ;  /* 0x00007300ff0c77ac */ /* 0x000e220008000800 */
[----:B------:R-:W-:Y:S01]  /*0990*/  IMAD.MOV.U32 R2, RZ, RZ, RZ ;  /* 0x000000ffff027224 */ /* 0x000fe200078e00ff */
[----:B0-----:R-:W-:Y:S02]  /*09a0*/  UISETP.GE.U32.AND UP0, UPT, UR12, 0x10, UPT ;  /* 0x000000100c00788c */ /* 0x001fe4000bf06070 */
[----:B------:R-:W-:-:S06]  /*09b0*/  ULOP3.LUT UR13, UR12, 0xf, URZ, 0xc0, !UPT ;  /* 0x0000000f0c0d7892 */ /* 0x000fcc000f8ec0ff */
[----:B------:R-:W-:Y:S01]  /*09c0*/  ISETP.NE.AND P3, PT, RZ, UR13, PT ;  /* 0x0000000dff007c0c */ /* 0x000fe2000bf65270 */
[----:B------:R-:W-:-:S12]  /*09d0*/  BRA.U !UP0, `(.L_x_106) ;  /* 0x0000000508b07547 */ /* 0x000fd8000b800000 */
[----:B------:R-:W0:Y:S01]  /*09e0*/  LDCU.128 UR8, c[0x0][0x380] ;  /* 0x00007000ff0877ac */ /* 0x000e220008000c00 */
[----:B------:R-:W1:Y:S01]  /*09f0*/  LDCU.64 UR6, c[0x0][0x390] ;  /* 0x00007200ff0677ac */ /* 0x000e620008000a00 */
[----:B------:R-:W-:-:S06]  /*0a00*/  ULOP3.LUT UR16, UR12, 0x7ffffff0, URZ, 0xc0, !UPT ;  /* 0x7ffffff00c107892 */ /* 0x000fcc000f8ec0ff */
[----:B------:R-:W-:Y:S01]  /*0a10*/  MOV R2, UR16 ;  /* 0x0000001000027c02 */ /* 0x000fe20008000f00 */
[----:B0-----:R-:W-:Y:S02]  /*0a20*/  UIADD3 UR10, UP2, UPT, UR10, 0x20, URZ ;  /* 0x000000200a0a7890 */ /* 0x001fe4000ff5e0ff */
[----:B------:R-:W-:Y:S02]  /*0a30*/  UIADD3 UR4, UP1, UPT, UR8, 0x20, URZ ;  /* 0x0000002008047890 */ /* 0x000fe4000ff3e0ff */
[----:B-1----:R-:W-:Y:S02]  /*0a40*/  UIADD3 UR6, UP0, UPT, UR6, 0x20, URZ ;  /* 0x0000002006067890 */ /* 0x002fe4000ff1e0ff */
[----:B------:R-:W-:Y:S01]  /*0a50*/  UIADD3.X UR11, UPT, UPT, URZ, UR11, URZ, UP2, !UPT ;  /* 0x0000000bff0b7290 */ /* 0x000fe200097fe4ff */
[----:B------:R-:W-:Y:S01]  /*0a60*/  IMAD.U32 R4, RZ, RZ, UR10 ;  /* 0x0000000aff047e24 */ /* 0x000fe2000f8e00ff */
[----:B------:R-:W-:Y:S01]  /*0a70*/  UIADD3.X UR5, UPT, UPT, URZ, UR9, URZ, UP1, !UPT ;  /* 0x00000009ff057290 */ /* 0x000fe20008ffe4ff */
[----:B------:R-:W-:Y:S01]  /*0a80*/  MOV R10, UR4 ;  /* 0x00000004000a7c02 */ /* 0x000fe20008000f00 */
[----:B------:R-:W-:Y:S01]  /*0a90*/  UIADD3.X UR7, UPT, UPT, URZ, UR7, URZ, UP0, !UPT ;  /* 0x00000007ff077290 */ /* 0x000fe200087fe4ff */
[----:B------:R-:W-:Y:S01]  /*0aa0*/  MOV R6, UR6 ;  /* 0x0000000600067c02 */ /* 0x000fe20008000f00 */
[----:B------:R-:W-:Y:S01]  /*0ab0*/  IMAD.U32 R5, RZ, RZ, UR11 ;  /* 0x0000000bff057e24 */ /* 0x000fe2000f8e00ff */
[----:B------:R-:W-:Y:S01]  /*0ac0*/  UIADD3 UR8, UPT, UPT, -UR16, URZ, URZ ;  /* 0x000000ff10087290 */ /* 0x000fe2000fffe1ff */
[----:B------:R-:W-:-:S02]  /*0ad0*/  MOV R11, UR5 ;  /* 0x00000005000b7c02 */ /* 0x000fc40008000f00 */
[----:B------:R-:W-:-:S09]  /*0ae0*/  MOV R7, UR7 ;  /* 0x0000000700077c02 */ /* 0x000fd20008000f00 */
.L_x_107:
[----:B--2---:R-:W2:Y:S04]  /*0af0*/  LDG.E R3, desc[UR14][R6.64+-0x20] ;  /* 0xffffe00e06037981 */ /* 0x004ea8000c1e1900 */
[----:B------:R-:W3:Y:S01]  /*0b00*/  LDG.E R8, desc[UR14][R4.64+-0x20] ;  /* 0xffffe00e04087981 */ /* 0x000ee2000c1e1900 */
[----:B------:R-:W-:Y:S01]  /*0b10*/  MOV R9, R11 ;  /* 0x0000000b00097202 */ /* 0x000fe20000000f00 */
[----:B--2---:R-:W-:-:S04]  /*0b20*/  FMUL R3, R3, R0 ;  /* 0x0000000003037220 */ /* 0x004fc80000400000 */
[----:B---3--:R-:W-:Y:S01]  /*0b30*/  FMUL R3, R3, R8 ;  /* 0x0000000803037220 */ /* 0x008fe20000400000 */
[----:B------:R-:W-:-:S05]  /*0b40*/  MOV R8, R10 ;  /* 0x0000000a00087202 */ /* 0x000fca0000000f00 */
[----:B------:R0:W-:Y:S04]  /*0b50*/  STG.E desc[UR14][R8.64+-0x20], R3 ;  /* 0xffffe00308007986 */ /* 0x0001e8000c10190e */
[----:B------:R-:W2:Y:S04]  /*0b60*/  LDG.E R11, desc[UR14][R6.64+-0x1c] ;  /* 0xffffe40e060b7981 */ /* 0x000ea8000c1e1900 */
[----:B------:R-:W3:Y:S01]  /*0b70*/  LDG.E R10, desc[UR14][R4.64+-0x1c] ;  /* 0xffffe40e040a7981 */ /* 0x000ee2000c1e1900 */
[----:B--2---:R-:W-:-:S04]  /*0b80*/  FMUL R11, R11, R0 ;  /* 0x000000000b0b7220 */ /* 0x004fc80000400000 */
[----:B---3--:R-:W-:-:S05]  /*0b90*/  FMUL R11, R11, R10 ;  /* 0x0000000a0b0b7220 */ /* 0x008fca0000400000 */
[----:B------:R1:W-:Y:S04]  /*0ba0*/  STG.E desc[UR14][R8.64+-0x1c], R11 ;  /* 0xffffe40b08007986 */ /* 0x0003e8000c10190e */
[----:B------:R-:W2:Y:S04]  /*0bb0*/  LDG.E R13, desc[UR14][R6.64+-0x18] ;  /* 0xffffe80e060d7981 */ /* 0x000ea8000c1e1900 */
[----:B------:R-:W3:Y:S01]  /*0bc0*/  LDG.E R10, desc[UR14][R4.64+-0x18] ;  /* 0xffffe80e040a7981 */ /* 0x000ee2000c1e1900 */
[----:B--2---:R-:W-:-:S04]  /*0bd0*/  FMUL R13, R13, R0 ;  /* 0x000000000d0d7220 */ /* 0x004fc80000400000 */
[----:B---3--:R-:W-:-:S05]  /*0be0*/  FMUL R13, R13, R10 ;  /* 0x0000000a0d0d7220 */ /* 0x008fca0000400000 */
[----:B------:R2:W-:Y:S04]  /*0bf0*/  STG.E desc[UR14][R8.64+-0x18], R13 ;  /* 0xffffe80d08007986 */ /* 0x0005e8000c10190e */
[----:B0-----:R-:W3:Y:S04]  /*0c00*/  LDG.E R3, desc[UR14][R6.64+-0x14] ;  /* 0xffffec0e06037981 */ /* 0x001ee8000c1e1900 */
[----:B------:R-:W4:Y:S01]  /*0c10*/  LDG.E R10, desc[UR14][R4.64+-0x14] ;  /* 0xffffec0e040a7981 */ /* 0x000f22000c1e1900 */
[----:B---3--:R-:W-:-:S04]  /*0c20*/  FMUL R3, R3, R0 ;  /* 0x0000000003037220 */ /* 0x008fc80000400000 */
[----:B----4-:R-:W-:-:S05]  /*0c30*/  FMUL R3, R3, R10 ;  /* 0x0000000a03037220 */ /* 0x010fca0000400000 */
[----:B------:R0:W-:Y:S04]  /*0c40*/  STG.E desc[UR14][R8.64+-0x14], R3 ;  /* 0xffffec0308007986 */ /* 0x0001e8000c10190e */
[----:B-1----:R-:W3:Y:S04]  /*0c50*/  LDG.E R11, desc[UR14][R6.64+-0x10] ;  /* 0xfffff00e060b7981 */ /* 0x002ee8000c1e1900 */
[----:B------:R-:W4:Y:S01]  /*0c60*/  LDG.E R10, desc[UR14][R4.64+-0x10] ;  /* 0xfffff00e040a7981 */ /* 0x000f22000c1e1900 */
[----:B---3--:R-:W-:-:S04]  /*0c70*/  FMUL R11, R11, R0 ;  /* 0x000000000b0b7220 */ /* 0x008fc80000400000 */
[----:B----4-:R-:W-:-:S05]  /*0c80*/  FMUL R11, R11, R10 ;  /* 0x0000000a0b0b7220 */ /* 0x010fca0000400000 */
[----:B------:R1:W-:Y:S04]  /*0c90*/  STG.E desc[UR14][R8.64+-0x10], R11 ;  /* 0xfffff00b08007986 */ /* 0x0003e8000c10190e */
[----:B--2---:R-:W2:Y:S04]  /*0ca0*/  LDG.E R13, desc[UR14][R6.64+-0xc] ;  /* 0xfffff40e060d7981 */ /* 0x004ea8000c1e1900 */
        /* <DEDUP_REMOVED lines=49> */
[----:B0-----:R0:W3:Y:S04]  /*0fc0*/  LDG.E R3, desc[UR14][R6.64+0x1c] ;  /* 0x00001c0e06037981 */ /* 0x0010e8000c1e1900 */
[----:B------:R4:W5:Y:S01]  /*0fd0*/  LDG.E R10, desc[UR14][R4.64+0x1c] ;  /* 0x00001c0e040a7981 */ /* 0x000962000c1e1900 */
[----:B------:R-:W-:-:S04]  /*0fe0*/  UIADD3 UR8, UPT, UPT, UR8, 0x10, URZ ;  /* 0x0000001008087890 */ /* 0x000fc8000fffe0ff */
[----:B------:R-:W-:Y:S01]  /*0ff0*/  UISETP.NE.AND UP0, UPT, UR8, URZ, UPT ;  /* 0x000000ff0800728c */ /* 0x000fe2000bf05270 */
[----:B0-----:R-:W-:Y:S02]  /*1000*/  IADD3 R6, P0, PT, R6, 0x40, RZ ;  /* 0x0000004006067810 */ /* 0x001fe40007f1e0ff */
[----:B----4-:R-:W-:-:S03]  /*1010*/  IADD3 R4, P1, PT, R4, 0x40, RZ ;  /* 0x0000004004047810 */ /* 0x010fc60007f3e0ff */
[----:B------:R-:W-:Y:S01]  /*1020*/  IMAD.X R7, RZ, RZ, R7, P0 ;  /* 0x000000ffff077224 */ /* 0x000fe200000e0607 */
[----:B------:R-:W-:Y:S01]  /*1030*/  IADD3.X R5, PT, PT, RZ, R5, RZ, P1, !PT ;  /* 0x00000005ff057210 */ /* 0x000fe20000ffe4ff */
[----:B---3--:R-:W-:-:S04]  /*1040*/  FMUL R3, R3, R0 ;  /* 0x0000000003037220 */ /* 0x008fc80000400000 */
[----:B-----5:R-:W-:Y:S01]  /*1050*/  FMUL R3, R3, R10 ;  /* 0x0000000a03037220 */ /* 0x020fe20000400000 */
[----:B------:R-:W-:-:S04]  /*1060*/  IADD3 R10, P2, PT, R8, 0x40, RZ ;  /* 0x00000040080a7810 */ /* 0x000fc80007f5e0ff */
[----:B------:R2:W-:Y:S01]  /*1070*/  STG.E desc[UR14][R8.64+0x1c], R3 ;  /* 0x00001c0308007986 */ /* 0x0005e2000c10190e */
[----:B-1----:R-:W-:Y:S01]  /*1080*/  IADD3.X R11, PT, PT, RZ, R9, RZ, P2, !PT ;  /* 0x00000009ff0b7210 */ /* 0x002fe200017fe4ff */
[----:B------:R-:W-:Y:S07]  /*1090*/  BRA.U UP0, `(.L_x_107) ;  /* 0xfffffff900947547 */ /* 0x000fee000b83ffff */
.L_x_106:
[----:B------:R-:W-:Y:S05]  /*10a0*/  @!P3 EXIT ;  /* 0x000000000000b94d */ /* 0x000fea0003800000 */
[----:B------:R-:W-:Y:S02]  /*10b0*/  UISETP.GE.U32.AND UP0, UPT, UR13, 0x8, UPT ;  /* 0x000000080d00788c */ /* 0x000fe4000bf06070 */
[----:B------:R-:W-:-:S06]  /*10c0*/  ULOP3.LUT UR5, UR12, 0x7, URZ, 0xc0, !UPT ;  /* 0x000000070c057892 */ /* 0x000fcc000f8ec0ff */
[----:B------:R-:W-:Y:S01]  /*10d0*/  ISETP.NE.AND P0, PT, RZ, UR5, PT ;  /* 0x00000005ff007c0c */ /* 0x000fe2000bf05270 */
[----:B------:R-:W-:-:S12]  /*10e0*/  BRA.U !UP0, `(.L_x_108) ;  /* 0x0000000108bc7547 */ /* 0x000fd8000b800000 */
[----:B------:R-:W0:Y:S08]  /*10f0*/  LDC.64 R4, c[0x0][0x390] ;  /* 0x0000e400ff047b82 */ /* 0x000e300000000a00 */
[----:B------:R-:W1:Y:S08]  /*1100*/  LDC.64 R6, c[0x0][0x388] ;  /* 0x0000e200ff067b82 */ /* 0x000e700000000a00 */
[----:B--2---:R-:W2:Y:S01]  /*1110*/  LDC.64 R8, c[0x0][0x380] ;  /* 0x0000e000ff087b82 */ /* 0x004ea20000000a00 */
[----:B0-----:R-:W-:-:S05]  /*1120*/  IMAD.WIDE.U32 R4, R2, 0x4, R4 ;  /* 0x0000000402047825 */ /* 0x001fca00078e0004 */
[----:B------:R-:W3:Y:S01]  /*1130*/  LDG.E R3, desc[UR14][R4.64] ;  /* 0x0000000e04037981 */ /* 0x000ee2000c1e1900 */
[----:B-1----:R-:W-:-:S05]  /*1140*/  IMAD.WIDE.U32 R6, R2, 0x4, R6 ;  /* 0x0000000402067825 */ /* 0x002fca00078e0006 */
[----:B------:R-:W4:Y:S01]  /*1150*/  LDG.E R10, desc[UR14][R6.64] ;  /* 0x0000000e060a7981 */ /* 0x000f22000c1e1900 */
[----:B--2---:R-:W-:-:S04]  /*1160*/  IMAD.WIDE.U32 R8, R2, 0x4, R8 ;  /* 0x0000000402087825 */ /* 0x004fc800078e0008 */
[----:B---3--:R-:W-:-:S04]  /*1170*/  FMUL R3, R3, R0 ;  /* 0x0000000003037220 */ /* 0x008fc80000400000 */
[----:B----4-:R-:W-:-:S05]  /*1180*/  FMUL R3, R3, R10 ;  /* 0x0000000a03037220 */ /* 0x010fca0000400000 */
        /* <DEDUP_REMOVED lines=26> */
[----:B0-----:R-:W2:Y:S04]  /*1330*/  LDG.E R3, desc[UR14][R4.64+0x18] ;  /* 0x0000180e04037981 */ /* 0x001ea8000c1e1900 */
[----:B------:R-:W4:Y:S01]  /*1340*/  LDG.E R10, desc[UR14][R6.64+0x18] ;  /* 0x0000180e060a7981 */ /* 0x000f22000c1e1900 */
[----:B--2---:R-:W-:-:S04]  /*1350*/  FMUL R3, R3, R0 ;  /* 0x0000000003037220 */ /* 0x004fc80000400000 */
[----:B----4-:R-:W-:-:S05]  /*1360*/  FMUL R3, R3, R10 ;  /* 0x0000000a03037220 */ /* 0x010fca0000400000 */
[----:B------:R3:W-:Y:S04]  /*1370*/  STG.E desc[UR14][R8.64+0x18], R3 ;  /* 0x0000180308007986 */ /* 0x0007e8000c10190e */
[----:B-1----:R-:W2:Y:S04]  /*1380*/  LDG.E R11, desc[UR14][R4.64+0x1c] ;  /* 0x00001c0e040b7981 */ /* 0x002ea8000c1e1900 */
[----:B------:R-:W4:Y:S01]  /*1390*/  LDG.E R10, desc[UR14][R6.64+0x1c] ;  /* 0x00001c0e060a7981 */ /* 0x000f22000c1e1900 */
[----:B------:R-:W-:Y:S01]  /*13a0*/  IADD3 R2, PT, PT, R2, 0x8, RZ ;  /* 0x0000000802027810 */ /* 0x000fe20007ffe0ff */
[----:B--2---:R-:W-:-:S04]  /*13b0*/  FMUL R11, R11, R0 ;  /* 0x000000000b0b7220 */ /* 0x004fc80000400000 */
[----:B----4-:R-:W-:-:S05]  /*13c0*/  FMUL R11, R11, R10 ;  /* 0x0000000a0b0b7220 */ /* 0x010fca0000400000 */
[----:B------:R3:W-:Y:S02]  /*13d0*/  STG.E desc[UR14][R8.64+0x1c], R11 ;  /* 0x00001c0b08007986 */ /* 0x0007e4000c10190e */
.L_x_108:
[----:B------:R-:W-:Y:S05]  /*13e0*/  @!P0 EXIT ;  /* 0x000000000000894d */ /* 0x000fea0003800000 */
[----:B------:R-:W-:Y:S02]  /*13f0*/  UISETP.GE.U32.AND UP0, UPT, UR5, 0x4, UPT ;  /* 0x000000040500788c */ /* 0x000fe4000bf06070 */
[----:B------:R-:W-:-:S06]  /*1400*/  ULOP3.LUT UR4, UR12, 0x3, URZ, 0xc0, !UPT ;  /* 0x000000030c047892 */ /* 0x000fcc000f8ec0ff */
[----:B------:R-:W-:Y:S01]  /*1410*/  ISETP.NE.AND P0, PT, RZ, UR4, PT ;  /* 0x00000004ff007c0c */ /* 0x000fe2000bf05270 */
[----:B------:R-:W-:-:S12]  /*1420*/  BRA.U !UP0, `(.L_x_109) ;  /* 0x00000001086c7547 */ /* 0x000fd8000b800000 */
[----:B------:R-:W0:Y:S08]  /*1430*/  LDC.64 R4, c[0x0][0x390] ;  /* 0x0000e400ff047b82 */ /* 0x000e300000000a00 */
[----:B------:R-:W1:Y:S08]  /*1440*/  LDC.64 R6, c[0x0][0x388] ;  /* 0x0000e200ff067b82 */ /* 0x000e700000000a00 */
[----:B--23--:R-:W2:Y:S01]  /*1450*/  LDC.64 R8, c[0x0][0x380] ;  /* 0x0000e000ff087b82 */ /* 0x00cea20000000a00 */
        /* <DEDUP_REMOVED lines=18> */
[----:B0-----:R-:W2:Y:S04]  /*1580*/  LDG.E R3, desc[UR14][R4.64+0xc] ;  /* 0x00000c0e04037981 */ /* 0x001ea8000c1e1900 */
[----:B------:R-:W3:Y:S01]  /*1590*/  LDG.E R10, desc[UR14][R6.64+0xc] ;  /* 0x00000c0e060a7981 */ /* 0x000ee2000c1e1900 */
[----:B------:R-:W-:Y:S02]  /*15a0*/  VIADD R2, R2, 0x4 ;  /* 0x0000000402027836 */ /* 0x000fe40000000000 */
[----:B--2---:R-:W-:-:S04]  /*15b0*/  FMUL R3, R3, R0 ;  /* 0x0000000003037220 */ /* 0x004fc80000400000 */
[----:B---3--:R-:W-:-:S05]  /*15c0*/  FMUL R3, R3, R10 ;  /* 0x0000000a03037220 */ /* 0x008fca0000400000 */
[----:B------:R1:W-:Y:S02]  /*15d0*/  STG.E desc[UR14][R8.64+0xc], R3 ;  /* 0x00000c0308007986 */ /* 0x0003e4000c10190e */
.L_x_109:
[----:B------:R-:W-:Y:S05]  /*15e0*/  @!P0 EXIT ;  /* 0x000000000000894d */ /* 0x000fea0003800000 */
[----:B------:R-:W0:Y:S01]  /*15f0*/  LDC.64 R4, c[0x0][0x380] ;  /* 0x0000e000ff047b82 */ /* 0x000e220000000a00 */
[----:B------:R-:W-:-:S07]  /*1600*/  UIADD3 UR4, UPT, UPT, -UR4, URZ, URZ ;  /* 0x000000ff04047290 */ /* 0x000fce000fffe1ff */
[----:B------:R-:W4:Y:S08]  /*1610*/  LDC.64 R6, c[0x0][0x388] ;  /* 0x0000e200ff067b82 */ /* 0x000f300000000a00 */
[----:B-123--:R-:W1:Y:S01]  /*1620*/  LDC.64 R8, c[0x0][0x390] ;  /* 0x0000e400ff087b82 */ /* 0x00ee620000000a00 */
[----:B0-----:R-:W-:-:S03]  /*1630*/  IMAD.WIDE.U32 R4, R2, 0x4, R4 ;  /* 0x0000000402047825 */ /* 0x001fc600078e0004 */
[----:B------:R-:W-:Y:S02]  /*1640*/  MOV R10, R4 ;  /* 0x00000004000a7202 */ /* 0x000fe40000000f00 */
[----:B------:R-:W-:Y:S01]  /*1650*/  MOV R11, R5 ;  /* 0x00000005000b7202 */ /* 0x000fe20000000f00 */
[----:B----4-:R-:W-:-:S04]  /*1660*/  IMAD.WIDE.U32 R6, R2, 0x4, R6 ;  /* 0x0000000402067825 */ /* 0x010fc800078e0006 */
[----:B-1----:R-:W-:Y:S01]  /*1670*/  IMAD.WIDE.U32 R2, R2, 0x4, R8 ;  /* 0x0000000402027825 */ /* 0x002fe200078e0008 */
[----:B------:R-:W-:-:S03]  /*1680*/  MOV R8, R6 ;  /* 0x0000000600087202 */ /* 0x000fc60000000f00 */
[----:B------:R-:W-:Y:S01]  /*1690*/  IMAD.MOV.U32 R9, RZ, RZ, R7 ;  /* 0x000000ffff097224 */ /* 0x000fe200078e0007 */
[----:B------:R-:W-:Y:S02]  /*16a0*/  MOV R6, R2 ;  /* 0x0000000200067202 */ /* 0x000fe40000000f00 */
[----:B------:R-:W-:-:S07]  /*16b0*/  MOV R7, R3 ;  /* 0x0000000300077202 */ /* 0x000fce0000000f00 */
.L_x_110:
[----:B0-----:R-:W-:Y:S01]  /*16c0*/  MOV R2, R6 ;  /* 0x0000000600027202 */ /* 0x001fe20000000f00 */
[----:B------:R-:W-:-:S05]  /*16d0*/  IMAD.MOV.U32 R3, RZ, RZ, R7 ;  /* 0x000000ffff037224 */ /* 0x000fca00078e0007 */
[----:B------:R0:W2:Y:S02]  /*16e0*/  LDG.E R5, desc[UR14][R2.64] ;  /* 0x0000000e02057981 */ /* 0x0000a4000c1e1900 */
[----:B0-----:R-:W-:Y:S02]  /*16f0*/  MOV R2, R8 ;  /* 0x0000000800027202 */ /* 0x001fe40000000f00 */
[----:B------:R-:W-:-:S05]  /*1700*/  MOV R3, R9 ;  /* 0x0000000900037202 */ /* 0x000fca0000000f00 */
[----:B------:R0:W3:Y:S01]  /*1710*/  LDG.E R4, desc[UR14][R2.64] ;  /* 0x0000000e02047981 */ /* 0x0000e2000c1e1900 */
[----:B------:R-:W-:Y:S01]  /*1720*/  UIADD3 UR4, UPT, UPT, UR4, 0x1, URZ ;  /* 0x0000000104047890 */ /* 0x000fe2000fffe0ff */
[----:B------:R-:W-:Y:S02]  /*1730*/  IADD3 R8, P1, PT, R8, 0x4, RZ ;  /* 0x0000000408087810 */ /* 0x000fe40007f3e0ff */
[----:B------:R-:W-:Y:S01]  /*1740*/  IADD3 R6, P2, PT, R6, 0x4, RZ ;  /* 0x0000000406067810 */ /* 0x000fe20007f5e0ff */
[----:B------:R-:W-:Y:S01]  /*1750*/  UISETP.NE.AND UP0, UPT, UR4, URZ, UPT ;  /* 0x000000ff0400728c */ /* 0x000fe2000bf05270 */
[----:B------:R-:W-:Y:S02]  /*1760*/  IADD3.X R9, PT, PT, RZ, R9, RZ, P1, !PT ;  /* 0x00000009ff097210 */ /* 0x000fe40000ffe4ff */
[----:B------:R-:W-:Y:S02]  /*1770*/  IADD3.X R7, PT, PT, RZ, R7, RZ, P2, !PT ;  /* 0x00000007ff077210 */ /* 0x000fe400017fe4ff */
[----:B0-----:R-:W-:Y:S01]  /*1780*/  MOV R2, R10 ;  /* 0x0000000a00027202 */ /* 0x001fe20000000f00 */
[----:B------:R-:W-:Y:S01]  /*1790*/  IMAD.MOV.U32 R3, RZ, RZ, R11 ;  /* 0x000000ffff037224 */ /* 0x000fe200078e000b */
[----:B------:R-:W-:-:S04]  /*17a0*/  IADD3 R10, P0, PT, R10, 0x4, RZ ;  /* 0x000000040a0a7810 */ /* 0x000fc80007f1e0ff */
[----:B------:R-:W-:Y:S01]  /*17b0*/  IADD3.X R11, PT, PT, RZ, R11, RZ, P0, !PT ;  /* 0x0000000bff0b7210 */ /* 0x000fe200007fe4ff */
[----:B--2---:R-:W-:-:S04]  /*17c0*/  FMUL R5, R5, R0 ;  /* 0x0000000005057220 */ /* 0x004fc80000400000 */
[----:B---3--:R-:W-:-:S05]  /*17d0*/  FMUL R5, R5, R4 ;  /* 0x0000000405057220 */ /* 0x008fca0000400000 */
[----:B------:R0:W-:Y:S01]  /*17e0*/  STG.E desc[UR14][R2.64], R5 ;  /* 0x0000000502007986 */ /* 0x0001e2000c10190e */
[----:B------:R-:W-:Y:S05]  /*17f0*/  BRA.U UP0, `(.L_x_110) ;  /* 0xfffffffd00b07547 */ /* 0x000fea000b83ffff */
[----:B------:R-:W-:Y:S05]  /*1800*/  EXIT ;  /* 0x000000000000794d */ /* 0x000fea0003800000 */
        .weak           $__internal_3_$__cuda_sm20_rcp_rn_f32_slowpath
        .type           $__internal_3_$__cuda_sm20_rcp_rn_f32_slowpath,@function
        .size           $__internal_3_$__cuda_sm20_rcp_rn_f32_slowpath,($__internal_4_$__cuda_sm20_sqrt_rn_f32_slowpath - $__internal_3_$__cuda_sm20_rcp_rn_f32_slowpath)
$__internal_3_$__cuda_sm20_rcp_rn_f32_slowpath:
[----:B------:R-:W-:-:S05]  /*1810*/  IMAD.SHL.U32 R3, R0, 0x2, RZ ;  /* 0x0000000200037824 */ /* 0x000fca00078e00ff */
[----:B------:R-:W-:-:S04]  /*1820*/  SHF.R.U32.HI R8, RZ, 0x18, R3 ;  /* 0x00000018ff087819 */ /* 0x000fc80000011603 */
[----:B------:R-:W-:-:S13]  /*1830*/  ISETP.NE.U32.AND P0, PT, R8, RZ, PT ;  /* 0x000000ff0800720c */ /* 0x000fda0003f05070 */
[----:B------:R-:W-:Y:S05]  /*1840*/  @P0 BRA `(.L_x_111) ;  /* 0x00000000002c0947 */ /* 0x000fea0003800000 */
[----:B------:R-:W-:-:S04]  /*1850*/  SHF.L.U32 R3, R0, 0x1, RZ ;  /* 0x0000000100037819 */ /* 0x000fc800000006ff */
[----:B------:R-:W-:-:S13]  /*1860*/  ISETP.NE.AND P0, PT, R3, RZ, PT ;  /* 0x000000ff0300720c */ /* 0x000fda0003f05270 */
[----:B------:R0:W1:Y:S01]  /*1870*/  @!P0 MUFU.RCP R3, R0 ;  /* 0x0000000000038308 */ /* 0x0000620000001000 */
[----:B------:R-:W-:Y:S05]  /*1880*/  @!P0 BRA `(.L_x_112) ;  /* 0x0000000000a48947 */ /* 0x000fea0003800000 */
[----:B------:R-:W-:-:S04]  /*1890*/  FFMA R4, R0, 1.84467440737095516160e+19, RZ ;  /* 0x5f80000000047823 */ /* 0x000fc800000000ff */
[----:B-1----:R-:W0:Y:S02]  /*18a0*/  MUFU.RCP R3, R4 ;  /* 0x0000000400037308 */ /* 0x002e240000001000 */
[----:B0-----:R-:W-:-:S04]  /*18b0*/  FFMA R0, R4, R3, -1 ;  /* 0xbf80000004007423 */ /* 0x001fc80000000003 */
[----:B------:R-:W-:-:S04]  /*18c0*/  FADD.FTZ R0, -R0, -RZ ;  /* 0x800000ff00007221 */ /* 0x000fc80000010100 */
[----:B------:R-:W-:-:S04]  /*18d0*/  FFMA R0, R3, R0, R3 ;  /* 0x0000000003007223 */ /* 0x000fc80000000003 */
[----:B------:R-:W-:Y:S01]  /*18e0*/  FFMA R3, R0, 1.84467440737095516160e+19, RZ ;  /* 0x5f80000000037823 */ /* 0x000fe200000000ff */
[----:B------:R-:W-:Y:S06]  /*18f0*/  BRA `(.L_x_112) ;  /* 0x0000000000887947 */ /* 0x000fec0003800000 */
.L_x_111:
[----:B------:R-:W-:-:S04]  /*1900*/  IADD3 R10, PT, PT, R8, -0xfd, RZ ;  /* 0xffffff03080a7810 */ /* 0x000fc80007ffe0ff */
[----:B------:R-:W-:-:S13]  /*1910*/  ISETP.GT.U32.AND P0, PT, R10, 0x1, PT ;  /* 0x000000010a00780c */ /* 0x000fda0003f04070 */
[----:B------:R-:W-:Y:S05]  /*1920*/  @P0 BRA `(.L_x_113) ;  /* 0x0000000000780947 */ /* 0x000fea0003800000 */
[----:B------:R-:W-:Y:S01]  /*1930*/  LOP3.LUT R3, R0, 0x7fffff, RZ, 0xc0, !PT ;  /* 0x007fffff00037812 */ /* 0x000fe200078ec0ff */
[----:B------:R-:W-:-:S03]  /*1940*/  HFMA2 R7, -RZ, RZ, 0, 1.78813934326171875e-07 ;  /* 0x00000003ff077431 */ /* 0x000fc600000001ff */
[----:B------:R-:W-:-:S04]  /*1950*/  LOP3.LUT R3, R3, 0x3f800000, RZ, 0xfc, !PT ;  /* 0x3f80000003037812 */ /* 0x000fc800078efcff */
[----:B------:R-:W0:Y:S01]  /*1960*/  MUFU.RCP R4, R3 ;  /* 0x0000000300047308 */ /* 0x000e220000001000 */
[----:B------:R-:W-:Y:S01]  /*1970*/  SHF.L.U32 R7, R7, R10, RZ ;  /* 0x0000000a07077219 */ /* 0x000fe200000006ff */
[----:B0-----:R-:W-:-:S04]  /*1980*/  FFMA R5, R3, R4, -1 ;  /* 0xbf80000003057423 */ /* 0x001fc80000000004 */
[----:B------:R-:W-:-:S04]  /*1990*/  FADD.FTZ R5, -R5, -RZ ;  /* 0x800000ff05057221 */ /* 0x000fc80000010100 */
[CCC-:B------:R-:W-:Y:S01]  /*19a0*/  FFMA.RM R6, R4.reuse, R5.reuse, R4.reuse ;  /* 0x0000000504067223 */ /* 0x1c0fe20000004004 */
[----:B------:R-:W-:-:S04]  /*19b0*/  FFMA.RP R5, R4, R5, R4 ;  /* 0x0000000504057223 */ /* 0x000fc80000008004 */
[C---:B------:R-:W-:Y:S02]  /*19c0*/  LOP3.LUT R4, R6.reuse, 0x7fffff, RZ, 0xc0, !PT ;  /* 0x007fffff06047812 */ /* 0x040fe400078ec0ff */
[----:B------:R-:W-:Y:S02]  /*19d0*/  FSETP.NEU.FTZ.AND P0, PT, R6, R5, PT ;  /* 0x000000050600720b */ /* 0x000fe40003f1d000 */
[----:B------:R-:W-:Y:S02]  /*19e0*/  LOP3.LUT R4, R4, 0x800000, RZ, 0xfc, !PT ;  /* 0x0080000004047812 */ /* 0x000fe400078efcff */
[----:B------:R-:W-:Y:S02]  /*19f0*/  SEL R5, RZ, 0xffffffff, !P0 ;  /* 0xffffffffff057807 */ /* 0x000fe40004000000 */
[----:B------:R-:W-:-:S03]  /*1a00*/  LOP3.LUT R7, R7, R4, RZ, 0xc0, !PT ;  /* 0x0000000407077212 */ /* 0x000fc600078ec0ff */
[----:B------:R-:W-:Y:S01]  /*1a10*/  IMAD.MOV R5, RZ, RZ, -R5 ;  /* 0x000000ffff057224 */ /* 0x000fe200078e0a05 */
[----:B------:R-:W-:-:S04]  /*1a20*/  SHF.R.U32.HI R7, RZ, R10, R7 ;  /* 0x0000000aff077219 */ /* 0x000fc80000011607 */
[----:B------:R-:W-:Y:S02]  /*1a30*/  LOP3.LUT P1, RZ, R5, R10, R4, 0xf8, !PT ;  /* 0x0000000a05ff7212 */ /* 0x000fe4000782f804 */
[C---:B------:R-:W-:Y:S02]  /*1a40*/  LOP3.LUT P0, RZ, R7.reuse, 0x1, RZ, 0xc0, !PT ;  /* 0x0000000107ff7812 */ /* 0x040fe4000780c0ff */
[----:B------:R-:W-:-:S04]  /*1a50*/  LOP3.LUT P3, RZ, R7, 0x2, RZ, 0xc0, !PT ;  /* 0x0000000207ff7812 */ /* 0x000fc8000786c0ff */
[----:B------:R-:W-:Y:S02]  /*1a60*/  PLOP3.LUT P0, PT, P0, P1, P3, 0xe0, 0x0 ;  /* 0x000000000000781c */ /* 0x000fe40000703c30 */
[----:B------:R-:W-:Y:S02]  /*1a70*/  LOP3.LUT P1, RZ, R0, 0x7fffff, RZ, 0xc0, !PT ;  /* 0x007fffff00ff7812 */ /* 0x000fe4000782c0ff */
[----:B------:R-:W-:-:S04]  /*1a80*/  SEL R3, RZ, 0x1, !P0 ;  /* 0x00000001ff037807 */ /* 0x000fc80004000000 */
[----:B------:R-:W-:-:S04]  /*1a90*/  IADD3 R3, PT, PT, -R3, RZ, RZ ;  /* 0x000000ff03037210 */ /* 0x000fc80007ffe1ff */
[----:B------:R-:W-:Y:S02]  /*1aa0*/  ISETP.GE.AND P0, PT, R3, RZ, PT ;  /* 0x000000ff0300720c */ /* 0x000fe40003f06270 */
[----:B------:R-:W-:-:S04]  /*1ab0*/  IADD3 R3, PT, PT, R8, -0xfc, RZ ;  /* 0xffffff0408037810 */ /* 0x000fc80007ffe0ff */
[----:B------:R-:W-:-:S07]  /*1ac0*/  SHF.R.U32.HI R3, RZ, R3, R4 ;  /* 0x00000003ff037219 */ /* 0x000fce0000011604 */
[----:B------:R-:W-:-:S05]  /*1ad0*/  @!P0 IADD3 R3, PT, PT, R3, 0x1, RZ ;  /* 0x0000000103038810 */ /* 0x000fca0007ffe0ff */
[----:B------:R-:W-:-:S05]  /*1ae0*/  @!P1 IMAD.SHL.U32 R3, R3, 0x2, RZ ;  /* 0x0000000203039824 */ /* 0x000fca00078e00ff */
[----:B------:R-:W-:Y:S01]  /*1af0*/  LOP3.LUT R3, R3, 0x80000000, R0, 0xf8, !PT ;  /* 0x8000000003037812 */ /* 0x000fe200078ef800 */
[----:B------:R-:W-:Y:S06]  /*1b00*/  BRA `(.L_x_112) ;  /* 0x0000000000047947 */ /* 0x000fec0003800000 */
.L_x_113:
[----:B------:R2:W3:Y:S02]  /*1b10*/  MUFU.RCP R3, R0 ;  /* 0x0000000000037308 */ /* 0x0004e40000001000 */
.L_x_112:
[----:B0123--:R-:W-:Y:S02]  /*1b20*/  MOV R0, R3 ;  /* 0x0000000300007202 */ /* 0x00ffe40000000f00 */
[----:B------:R-:W-:-:S04]  /*1b30*/  MOV R3, 0x0 ;  /* 0x0000000000037802 */ /* 0x000fc80000000f00 */
[----:B------:R-:W-:Y:S05]  /*1b40*/  RET.REL.NODEC R2 `(rmsnorm) ;  /* 0xffffffe4022c7950 */ /* 0x000fea0003c3ffff */
        .weak           $__internal_4_$__cuda_sm20_sqrt_rn_f32_slowpath
        .type           $__internal_4_$__cuda_sm20_sqrt_rn_f32_slowpath,@function
        .size           $__internal_4_$__cuda_sm20_sqrt_rn_f32_slowpath,($__internal_5_$__cuda_sm3x_div_rn_noftz_f32_slowpath - $__internal_4_$__cuda_sm20_sqrt_rn_f32_slowpath)
$__internal_4_$__cuda_sm20_sqrt_rn_f32_slowpath:
[----:B------:R-:W-:-:S13]  /*1b50*/  LOP3.LUT P0, RZ, R3, 0x7fffffff, RZ, 0xc0, !PT ;  /* 0x7fffffff03ff7812 */ /* 0x000fda000780c0ff */
[----:B------:R-:W-:Y:S01]  /*1b60*/  @!P0 MOV R2, R3 ;  /* 0x0000000300028202 */ /* 0x000fe20000000f00 */
[----:B------:R-:W-:Y:S06]  /*1b70*/  @!P0 BRA `(.L_x_114) ;  /* 0x0000000000488947 */ /* 0x000fec0003800000 */
[----:B------:R-:W-:Y:S01]  /*1b80*/  FSETP.GEU.FTZ.AND P0, PT, R3, RZ, PT ;  /* 0x000000ff0300720b */ /* 0x000fe20003f1e000 */
[----:B------:R-:W-:-:S12]  /*1b90*/  IMAD.MOV.U32 R0, RZ, RZ, R3 ;  /* 0x000000ffff007224 */ /* 0x000fd800078e0003 */
        /* <DEDUP_REMOVED lines=16> */
.L_x_114:
[----:B------:R-:W-:Y:S01]  /*1ca0*/  HFMA2 R3, -RZ, RZ, 0, 0 ;  /* 0x00000000ff037431 */ /* 0x000fe200000001ff */
[----:B------:R-:W-:Y:S01]  /*1cb0*/  MOV R0, R2 ;  /* 0x0000000200007202 */ /* 0x000fe20000000f00 */
[----:B------:R-:W-:-:S04]  /*1cc0*/  IMAD.MOV.U32 R2, RZ, RZ, R4 ;  /* 0x000000ffff027224 */ /* 0x000fc800078e0004 */
[----:B------:R-:W-:Y:S05]  /*1cd0*/  RET.REL.NODEC R2 `(rmsnorm) ;  /* 0xffffffe002c87950 */ /* 0x000fea0003c3ffff */
        .weak           $__internal_5_$__cuda_sm3x_div_rn_noftz_f32_slowpath
        .type           $__internal_5_$__cuda_sm3x_div_rn_noftz_f32_slowpath,@function
        .size           $__internal_5_$__cuda_sm3x_div_rn_noftz_f32_slowpath,(.L_x_135 - $__internal_5_$__cuda_sm3x_div_rn_noftz_f32_slowpath)
$__internal_5_$__cuda_sm3x_div_rn_noftz_f32_slowpath:
[----:B------:R-:W-:Y:S02]  /*1ce0*/  SHF.R.U32.HI R5, RZ, 0x17, R4 ;  /* 0x00000017ff057819 */ /* 0x000fe40000011604 */
[----:B------:R-:W-:Y:S02]  /*1cf0*/  SHF.R.U32.HI R0, RZ, 0x17, R3 ;  /* 0x00000017ff007819 */ /* 0x000fe40000011603 */
[----:B------:R-:W-:Y:S02]  /*1d00*/  LOP3.LUT R5, R5, 0xff, RZ, 0xc0, !PT ;  /* 0x000000ff05057812 */ /* 0x000fe400078ec0ff */
[----:B------:R-:W-:Y:S02]  /*1d10*/  LOP3.LUT R10, R0, 0xff, RZ, 0xc0, !PT ;  /* 0x000000ff000a7812 */ /* 0x000fe400078ec0ff */
[----:B------:R-:W-:Y:S02]  /*1d20*/  IADD3 R7, PT, PT, R5, -0x1, RZ ;  /* 0xffffffff05077810 */ /* 0x000fe40007ffe0ff */
[----:B------:R-:W-:-:S02]  /*1d30*/  IADD3 R8, PT, PT, R10, -0x1, RZ ;  /* 0xffffffff0a087810 */ /* 0x000fc40007ffe0ff */
[----:B------:R-:W-:-:S04]  /*1d40*/  ISETP.GT.U32.AND P0, PT, R7, 0xfd, PT ;  /* 0x000000fd0700780c */ /* 0x000fc80003f04070 */
[----:B------:R-:W-:-:S13]  /*1d50*/  ISETP.GT.U32.OR P0, PT, R8, 0xfd, P0 ;  /* 0x000000fd0800780c */ /* 0x000fda0000704470 */
[----:B------:R-:W-:Y:S01]  /*1d60*/  @!P0 IMAD.MOV.U32 R6, RZ, RZ, RZ ;  /* 0x000000ffff068224 */ /* 0x000fe200078e00ff */
[----:B------:R-:W-:Y:S06]  /*1d70*/  @!P0 BRA `(.L_x_115) ;  /* 0x0000000000608947 */ /* 0x000fec0003800000 */
[----:B------:R-:W-:Y:S02]  /*1d80*/  FSETP.GTU.FTZ.AND P0, PT, |R3|, +INF , PT ;  /* 0x7f8000000300780b */ /* 0x000fe40003f1c200 */
[----:B------:R-:W-:Y:S02]  /*1d90*/  FSETP.GTU.FTZ.AND P1, PT, |R4|, +INF , PT ;  /* 0x7f8000000400780b */ /* 0x000fe40003f3c200 */
[----:B------:R-:W-:Y:S02]  /*1da0*/  MOV R0, R4 ;  /* 0x0000000400007202 */ /* 0x000fe40000000f00 */
[----:B------:R-:W-:-:S13]  /*1db0*/  PLOP3.LUT P0, PT, P0, P1, PT, 0xf8, 0x8f ;  /* 0x00000000008f781c */ /* 0x000fda0000703f70 */
[----:B------:R-:W-:Y:S05]  /*1dc0*/  @P0 BRA `(.L_x_116) ;  /* 0x0000000400440947 */ /* 0x000fea0003800000 */
[----:B------:R-:W-:-:S13]  /*1dd0*/  LOP3.LUT P0, RZ, R4, 0x7fffffff, R3, 0xc8, !PT ;  /* 0x7fffffff04ff7812 */ /* 0x000fda000780c803 */
[----:B------:R-:W-:Y:S05]  /*1de0*/  @!P0 BRA `(.L_x_117) ;  /* 0x0000000400348947 */ /* 0x000fea0003800000 */
[C---:B------:R-:W-:Y:S02]  /*1df0*/  FSETP.NEU.FTZ.AND P3, PT, |R3|.reuse, +INF , PT ;  /* 0x7f8000000300780b */ /* 0x040fe40003f7d200 */
        /* <DEDUP_REMOVED lines=12> */
[----:B------:R-:W-:Y:S01]  /*1ec0*/  @!P0 FFMA R3, R3, 1.84467440737095516160e+19, RZ ;  /* 0x5f80000003038823 */ /* 0x000fe200000000ff */
[----:B------:R-:W-:Y:S01]  /*1ed0*/  @!P0 MOV R6, 0xffffffc0 ;  /* 0xffffffc000068802 */ /* 0x000fe20000000f00 */
[----:B------:R-:W-:-:S04]  /*1ee0*/  @!P1 FFMA R4, R0, 1.84467440737095516160e+19, RZ ;  /* 0x5f80000000049823 */ /* 0x000fc800000000ff */
[----:B------:R-:W-:-:S07]  /*1ef0*/  @!P1 VIADD R6, R6, 0x40 ;  /* 0x0000004006069836 */ /* 0x000fce0000000000 */
.L_x_115:
[----:B------:R-:W-:-:S04]  /*1f00*/  LEA R7, R5, 0xc0800000, 0x17 ;  /* 0xc080000005077811 */ /* 0x000fc800078eb8ff */
[----:B------:R-:W-:Y:S02]  /*1f10*/  IADD3 R7, PT, PT, -R7, R4, RZ ;  /* 0x0000000407077210 */ /* 0x000fe40007ffe1ff */
[----:B------:R-:W-:Y:S02]  /*1f20*/  IADD3 R4, PT, PT, R10, -0x7f, RZ ;  /* 0xffffff810a047810 */ /* 0x000fe40007ffe0ff */
[----:B------:R-:W0:Y:S01]  /*1f30*/  MUFU.RCP R8, R7 ;  /* 0x0000000700087308 */ /* 0x000e220000001000 */
[----:B------:R-:W-:Y:S01]  /*1f40*/  FADD.FTZ R9, -R7, -RZ ;  /* 0x800000ff07097221 */ /* 0x000fe20000010100 */
[C---:B------:R-:W-:Y:S01]  /*1f50*/  IADD3 R5, PT, PT, R4.reuse, 0x7f, -R5 ;  /* 0x0000007f04057810 */ /* 0x040fe20007ffe805 */
[----:B------:R-:W-:-:S03]  /*1f60*/  IMAD R0, R4, -0x800000, R3 ;  /* 0xff80000004007824 */ /* 0x000fc600078e0203 */
[----:B------:R-:W-:Y:S01]  /*1f70*/  IADD3 R5, PT, PT, R5, R6, RZ ;  /* 0x0000000605057210 */ /* 0x000fe20007ffe0ff */
        /* <DEDUP_REMOVED lines=8> */
[----:B------:R-:W-:-:S05]  /*2000*/  LOP3.LUT R0, R0, 0xff, RZ, 0xc0, !PT ;  /* 0x000000ff00007812 */ /* 0x000fca00078ec0ff */
[----:B------:R-:W-:-:S05]  /*2010*/  IMAD.IADD R6, R0, 0x1, R5 ;  /* 0x0000000100067824 */ /* 0x000fca00078e0205 */
        /* <DEDUP_REMOVED lines=10> */
[-CC-:B------:R-:W-:Y:S01]  /*20c0*/  FFMA.RZ R0, R10, R8.reuse, R11.reuse ;  /* 0x000000080a007223 */ /* 0x180fe2000000c00b */
[----:B------:R-:W-:Y:S01]  /*20d0*/  IADD3 R7, PT, PT, R6, 0x20, RZ ;  /* 0x0000002006077810 */ /* 0x000fe20007ffe0ff */
[-CC-:B------:R-:W-:Y:S01]  /*20e0*/  FFMA.RM R5, R10, R8.reuse, R11.reuse ;  /* 0x000000080a057223 */ /* 0x180fe2000000400b */
[----:B------:R-:W-:Y:S02]  /*20f0*/  ISETP.NE.AND P3, PT, R6, RZ, PT ;  /* 0x000000ff0600720c */ /* 0x000fe40003f65270 */
[----:B------:R-:W-:Y:S01]  /*2100*/  LOP3.LUT R4, R0, 0x7fffff, RZ, 0xc0, !PT ;  /* 0x007fffff00047812 */ /* 0x000fe200078ec0ff */
[----:B------:R-:W-:Y:S01]  /*2110*/  FFMA.RP R0, R10, R8, R11 ;  /* 0x000000080a007223 */ /* 0x000fe2000000800b */
[----:B------:R-:W-:Y:S02]  /*2120*/  ISETP.NE.AND P1, PT, R6, RZ, PT ;  /* 0x000000ff0600720c */ /* 0x000fe40003f25270 */
[----:B------:R-:W-:Y:S02]  /*2130*/  LOP3.LUT R4, R4, 0x800000, RZ, 0xfc, !PT ;  /* 0x0080000004047812 */ /* 0x000fe400078efcff */
[----:B------:R-:W-:-:S02]  /*2140*/  IADD3 R6, PT, PT, -R6, RZ, RZ ;  /* 0x000000ff06067210 */ /* 0x000fc40007ffe1ff */
[----:B------:R-:W-:Y:S02]  /*2150*/  SHF.L.U32 R7, R4, R7, RZ ;  /* 0x0000000704077219 */ /* 0x000fe400000006ff */
[----:B------:R-:W-:Y:S02]  /*2160*/  FSETP.NEU.FTZ.AND P0, PT, R0, R5, PT ;  /* 0x000000050000720b */ /* 0x000fe40003f1d000 */
[----:B------:R-:W-:Y:S02]  /*2170*/  SEL R5, R6, RZ, P3 ;  /* 0x000000ff06057207 */ /* 0x000fe40001800000 */
[----:B------:R-:W-:Y:S02]  /*2180*/  ISETP.NE.AND P1, PT, R7, RZ, P1 ;  /* 0x000000ff0700720c */ /* 0x000fe40000f25270 */
[----:B------:R-:W-:Y:S02]  /*2190*/  SHF.R.U32.HI R5, RZ, R5, R4 ;  /* 0x00000005ff057219 */ /* 0x000fe40000011604 */
[----:B------:R-:W-:-:S02]  /*21a0*/  PLOP3.LUT P0, PT, P0, P1, PT, 0xf8, 0x8f ;  /* 0x00000000008f781c */ /* 0x000fc40000703f70 */
[----:B------:R-:W-:Y:S02]  /*21b0*/  SHF.R.U32.HI R7, RZ, 0x1, R5 ;  /* 0x00000001ff077819 */ /* 0x000fe40000011605 */
[----:B------:R-:W-:-:S04]  /*21c0*/  SEL R0, RZ, 0x1, !P0 ;  /* 0x00000001ff007807 */ /* 0x000fc80004000000 */
[----:B------:R-:W-:-:S04]  /*21d0*/  LOP3.LUT R0, R0, 0x1, R7, 0xf8, !PT ;  /* 0x0000000100007812 */ /* 0x000fc800078ef807 */
[----:B------:R-:W-:-:S05]  /*21e0*/  LOP3.LUT R0, R0, R5, RZ, 0xc0, !PT ;  /* 0x0000000500007212 */ /* 0x000fca00078ec0ff */
[----:B------:R-:W-:-:S05]  /*21f0*/  IMAD.IADD R0, R7, 0x1, R0 ;  /* 0x0000000107007824 */ /* 0x000fca00078e0200 */
[----:B------:R-:W-:Y:S01]  /*2200*/  LOP3.LUT R3, R0, R3, RZ, 0xfc, !PT ;  /* 0x0000000300037212 */ /* 0x000fe200078efcff */
[----:B------:R-:W-:Y:S06]  /*2210*/  BRA `(.L_x_122) ;  /* 0x0000000000347947 */ /* 0x000fec0003800000 */
.L_x_121:
[----:B------:R-:W-:-:S04]  /*2220*/  LOP3.LUT R3, R3, 0x80000000, RZ, 0xc0, !PT ;  /* 0x8000000003037812 */ /* 0x000fc800078ec0ff */
[----:B------:R-:W-:Y:S01]  /*2230*/  LOP3.LUT R3, R3, 0x7f800000, RZ, 0xfc, !PT ;  /* 0x7f80000003037812 */ /* 0x000fe200078efcff */
[----:B------:R-:W-:Y:S06]  /*2240*/  BRA `(.L_x_122) ;  /* 0x0000000000287947 */ /* 0x000fec0003800000 */
.L_x_120:
[----:B------:R-:W-:Y:S01]  /*2250*/  LEA R3, R5, R3, 0x17 ;  /* 0x0000000305037211 */ /* 0x000fe200078eb8ff */
[----:B------:R-:W-:Y:S06]  /*2260*/  BRA `(.L_x_122) ;  /* 0x0000000000207947 */ /* 0x000fec0003800000 */
.L_x_119:
[----:B------:R-:W-:-:S04]  /*2270*/  LOP3.LUT R3, R4, 0x80000000, R3, 0x48, !PT ;  /* 0x8000000004037812 */ /* 0x000fc800078e4803 */
[----:B------:R-:W-:Y:S01]  /*2280*/  LOP3.LUT R3, R3, 0x7f800000, RZ, 0xfc, !PT ;  /* 0x7f80000003037812 */ /* 0x000fe200078efcff */
[----:B------:R-:W-:Y:S06]  /*2290*/  BRA `(.L_x_122) ;  /* 0x0000000000147947 */ /* 0x000fec0003800000 */
.L_x_118:
[----:B------:R-:W-:Y:S01]  /*22a0*/  LOP3.LUT R3, R4, 0x80000000, R3, 0x48, !PT ;  /* 0x8000000004037812 */ /* 0x000fe200078e4803 */
[----:B------:R-:W-:Y:S06]  /*22b0*/  BRA `(.L_x_122) ;  /* 0x00000000000c7947 */ /* 0x000fec0003800000 */
.L_x_117:
[----:B------:R-:W0:Y:S01]  /*22c0*/  MUFU.RSQ R3, -QNAN ;  /* 0xffc0000000037908 */ /* 0x000e220000001400 */
[----:B------:R-:W-:Y:S05]  /*22d0*/  BRA `(.L_x_122) ;  /* 0x0000000000047947 */ /* 0x000fea0003800000 */
.L_x_116:
[----:B------:R-:W-:-:S07]  /*22e0*/  FADD.FTZ R3, R3, R0 ;  /* 0x0000000003037221 */ /* 0x000fce0000010000 */
.L_x_122:
[----:B0-----:R-:W-:Y:S01]  /*22f0*/  MOV R0, R3 ;  /* 0x0000000300007202 */ /* 0x001fe20000000f00 */
[----:B------:R-:W-:-:S04]  /*2300*/  HFMA2 R3, -RZ, RZ, 0, 0 ;  /* 0x00000000ff037431 */ /* 0x000fc800000001ff */
[----:B------:R-:W-:Y:S05]  /*2310*/  RET.REL.NODEC R2 `(rmsnorm) ;  /* 0xffffffdc02387950 */ /* 0x000fea0003c3ffff */
.L_x_123:
        /* <DEDUP_REMOVED lines=14> */
.L_x_135:


//--------------------- .text.copy_from_slice     --------------------------
	.section	.text.copy_from_slice,"ax",@progbits
	.align	128
        .global         copy_from_slice
        .type           copy_from_slice,@function
        .size           copy_from_slice,(.L_x_142 - copy_from_slice)
        .other          copy_from_slice,@"STO_CUDA_ENTRY STV_DEFAULT"
copy_from_slice:
.text.copy_from_slice:
        /* <DEDUP_REMOVED lines=14> */
[----:B---3--:R-:W-:Y:S01]  /*00e0*/  STG.E desc[UR4][R4.64], R3 ;  /* 0x0000000304007986 */ /* 0x008fe2000c101904 */
[----:B------:R-:W-:Y:S05]  /*00f0*/  EXIT ;  /* 0x000000000000794d */ /* 0x000fea0003800000 */
.L_x_124:
        /* <DEDUP_REMOVED lines=16> */
.L_x_142:


//--------------------- .text.matmul              --------------------------
	.section	.text.matmul,"ax",@progbits
	.align	128
        .global         matmul
        .type           matmul,@function
        .size           matmul,(.L_x_143 - matmul)
        .other          matmul,@"STO_CUDA_ENTRY STV_DEFAULT"
matmul:
.text.matmul:
[----:B------:R-:W-:Y:S01]  /*0000*/  LDC R1, c[0x0][0x37c] ;  /* 0x0000df00ff017b82 */ /* 0x000fe20000000800 */
[----:B------:R-:W0:Y:S07]  /*0010*/  S2R R5, SR_TID.X ;  /* 0x0000000000057919 */ /* 0x000e2e0000002100 */
[----:B------:R-:W1:Y:S01]  /*0020*/  LDC R16, c[0x0][0x364] ;  /* 0x0000d900ff107b82 */ /* 0x000e620000000800 */
[----:B------:R-:W2:Y:S01]  /*0030*/  LDCU UR6, c[0x0][0x39c] ;  /* 0x00007380ff0677ac */ /* 0x000ea20008000800 */
[----:B------:R-:W1:Y:S06]  /*0040*/  S2R R3, SR_TID.Y ;  /* 0x0000000000037919 */ /* 0x000e6c0000002200 */
[----:B------:R-:W0:Y:S08]  /*0050*/  S2UR UR5, SR_CTAID.X ;  /* 0x00000000000579c3 */ /* 0x000e300000002500 */
[----:B------:R-:W0:Y:S08]  /*0060*/  LDC R0, c[0x0][0x360] ;  /* 0x0000d800ff007b82 */ /* 0x000e300000000800 */
[----:B------:R-:W1:Y:S08]  /*0070*/  S2UR UR4, SR_CTAID.Y ;  /* 0x00000000000479c3 */ /* 0x000e700000002600 */
[----:B------:R-:W3:Y:S01]  /*0080*/  LDC R17, c[0x0][0x3a0] ;  /* 0x0000e800ff117b82 */ /* 0x000ee20000000800 */
[----:B0-----:R-:W-:-:S02]  /*0090*/  IMAD R0, R0, UR5, R5 ;  /* 0x0000000500007c24 */ /* 0x001fc4000f8e0205 */
[----:B-1----:R-:W-:-:S03]  /*00a0*/  IMAD R16, R16, UR4, R3 ;  /* 0x0000000410107c24 */ /* 0x002fc6000f8e0203 */
[----:B---3--:R-:W-:-:S04]  /*00b0*/  ISETP.GE.AND P0, PT, R0, R17, PT ;  /* 0x000000110000720c */ /* 0x008fc80003f06270 */
[----:B--2---:R-:W-:-:S13]  /*00c0*/  ISETP.GE.OR P0, PT, R16, UR6, P0 ;  /* 0x0000000610007c0c */ /* 0x004fda0008706670 */
[----:B------:R-:W-:Y:S05]  /*00d0*/  @P0 EXIT ;  /* 0x000000000000094d */ /* 0x000fea0003800000 */
[----:B------:R-:W0:Y:S01]  /*00e0*/  LDC R19, c[0x0][0x398] ;  /* 0x0000e600ff137b82 */ /* 0x000e220000000800 */
[----:B------:R-:W1:Y:S01]  /*00f0*/  LDCU.64 UR4, c[0x0][0x358] ;  /* 0x00006b00ff0477ac */ /* 0x000e620008000a00 */
[----:B------:R-:W-:Y:S01]  /*0100*/  HFMA2 R24, -RZ, RZ, 0, 0 ;  /* 0x00000000ff187431 */ /* 0x000fe200000001ff */
[----:B0-----:R-:W-:-:S13]  /*0110*/  ISETP.GE.AND P0, PT, R19, 0x1, PT ;  /* 0x000000011300780c */ /* 0x001fda0003f06270 */
[----:B-1----:R-:W-:Y:S05]  /*0120*/  @!P0 BRA `(.L_x_125) ;  /* 0x0000000400e08947 */ /* 0x002fea0003800000 */
[C---:B------:R-:W-:Y:S01]  /*0130*/  ISETP.GE.U32.AND P1, PT, R19.reuse, 0x8, PT ;  /* 0x000000081300780c */ /* 0x040fe20003f26070 */
[----:B------:R-:W-:Y:S01]  /*0140*/  IMAD R20, R16, R19, RZ ;  /* 0x0000001310147224 */ /* 0x000fe200078e02ff */
[----:B------:R-:W-:Y:S02]  /*0150*/  LOP3.LUT R27, R19, 0x7, RZ, 0xc0, !PT ;  /* 0x00000007131b7812 */ /* 0x000fe400078ec0ff */
[----:B------:R-:W-:Y:S02]  /*0160*/  MOV R24, RZ ;  /* 0x000000ff00187202 */ /* 0x000fe40000000f00 */
[----:B------:R-:W-:Y:S02]  /*0170*/  ISETP.NE.AND P0, PT, R27, RZ, PT ;  /* 0x000000ff1b00720c */ /* 0x000fe40003f05270 */
[----:B------:R-:W-:-:S05]  /*0180*/  MOV R21, RZ ;  /* 0x000000ff00157202 */ /* 0x000fca0000000f00 */
[----:B------:R-:W-:Y:S06]  /*0190*/  @!P1 BRA `(.L_x_126) ;  /* 0x0000000000c49947 */ /* 0x000fec0003800000 */
[----:B------:R-:W0:Y:S01]  /*01a0*/  LDC.64 R2, c[0x0][0x380] ;  /* 0x0000e000ff027b82 */ /* 0x000e220000000a00 */
[----:B------:R-:W-:Y:S02]  /*01b0*/  LOP3.LUT R21, R19, 0x7ffffff8, RZ, 0xc0, !PT ;  /* 0x7ffffff813157812 */ /* 0x000fe400078ec0ff */
[----:B------:R-:W-:Y:S02]  /*01c0*/  MOV R24, RZ ;  /* 0x000000ff00187202 */ /* 0x000fe40000000f00 */
[----:B------:R-:W-:Y:S02]  /*01d0*/  MOV R18, R0 ;  /* 0x0000000000127202 */ /* 0x000fe40000000f00 */
[----:B------:R-:W-:Y:S01]  /*01e0*/  IADD3 R22, PT, PT, -R21, RZ, RZ ;  /* 0x000000ff15167210 */ /* 0x000fe20007ffe1ff */
[----:B0-----:R-:W-:-:S03]  /*01f0*/  IMAD.WIDE.U32 R2, R20, 0x4, R2 ;  /* 0x0000000414027825 */ /* 0x001fc600078e0002 */
[----:B------:R-:W-:-:S04]  /*0200*/  IADD3 R4, P1, PT, R2, 0x10, RZ ;  /* 0x0000001002047810 */ /* 0x000fc80007f3e0ff */
[----:B------:R-:W-:-:S09]  /*0210*/  IADD3.X R5, PT, PT, RZ, R3, RZ, P1, !PT ;  /* 0x00000003ff057210 */ /* 0x000fd20000ffe4ff */
.L_x_127:
[----:B------:R-:W0:Y:S01]  /*0220*/  LDC.64 R14, c[0x0][0x388] ;  /* 0x0000e200ff0e7b82 */ /* 0x000e220000000a00 */
[----:B------:R-:W-:Y:S02]  /*0230*/  MOV R2, R4 ;  /* 0x0000000400027202 */ /* 0x000fe40000000f00 */
[----:B------:R-:W-:-:S05]  /*0240*/  MOV R3, R5 ;  /* 0x0000000500037202 */ /* 0x000fca0000000f00 */
[----:B------:R-:W2:Y:S04]  /*0250*/  LDG.E R25, desc[UR4][R2.64+-0x10] ;  /* 0xfffff00402197981 */ /* 0x000ea8000c1e1900 */
[----:B------:R-:W3:Y:S04]  /*0260*/  LDG.E R23, desc[UR4][R2.64+-0xc] ;  /* 0xfffff40402177981 */ /* 0x000ee8000c1e1900 */
[----:B------:R-:W4:Y:S04]  /*0270*/  LDG.E R29, desc[UR4][R2.64+-0x8] ;  /* 0xfffff804021d7981 */ /* 0x000f28000c1e1900 */
[----:B------:R-:W5:Y:S01]  /*0280*/  LDG.E R28, desc[UR4][R2.64+-0x4] ;  /* 0xfffffc04021c7981 */ /* 0x000f62000c1e1900 */
[----:B0-----:R-:W-:-:S05]  /*0290*/  IMAD.WIDE R14, R18, 0x4, R14 ;  /* 0x00000004120e7825 */ /* 0x001fca00078e020e */
[----:B------:R0:W2:Y:S01]  /*02a0*/  LDG.E R26, desc[UR4][R14.64] ;  /* 0x000000040e1a7981 */ /* 0x0000a2000c1e1900 */
[----:B------:R-:W-:-:S04]  /*02b0*/  IMAD.WIDE R12, R17, 0x4, R14 ;  /* 0x00000004110c7825 */ /* 0x000fc800078e020e */
[C---:B------:R-:W-:Y:S02]  /*02c0*/  IMAD.WIDE R4, R17.reuse, 0x4, R12 ;  /* 0x0000000411047825 */ /* 0x040fe400078e020c */
[----:B------:R-:W3:Y:S02]  /*02d0*/  LDG.E R12, desc[UR4][R12.64] ;  /* 0x000000040c0c7981 */ /* 0x000ee4000c1e1900 */
[C---:B------:R-:W-:Y:S02]  /*02e0*/  IMAD.WIDE R8, R17.reuse, 0x4, R4 ;  /* 0x0000000411087825 */ /* 0x040fe400078e0204 */
[----:B------:R-:W4:Y:S02]  /*02f0*/  LDG.E R4, desc[UR4][R4.64] ;  /* 0x0000000404047981 */ /* 0x000f24000c1e1900 */
[C---:B------:R-:W-:Y:S02]  /*0300*/  IMAD.WIDE R6, R17.reuse, 0x4, R8 ;  /* 0x0000000411067825 */ /* 0x040fe400078e0208 */
[----:B------:R-:W5:Y:S02]  /*0310*/  LDG.E R8, desc[UR4][R8.64] ;  /* 0x0000000408087981 */ /* 0x000f64000c1e1900 */
[----:B------:R-:W-:-:S02]  /*0320*/  IMAD.WIDE R10, R17, 0x4, R6 ;  /* 0x00000004110a7825 */ /* 0x000fc400078e0206 */
[----:B------:R-:W5:Y:S04]  /*0330*/  LDG.E R5, desc[UR4][R2.64] ;  /* 0x0000000402057981 */ /* 0x000f68000c1e1900 */
[----:B------:R-:W5:Y:S01]  /*0340*/  LDG.E R6, desc[UR4][R6.64] ;  /* 0x0000000406067981 */ /* 0x000f62000c1e1900 */
[----:B0-----:R-:W-:-:S03]  /*0350*/  IMAD.WIDE R14, R17, 0x4, R10 ;  /* 0x00000004110e7825 */ /* 0x001fc600078e020a */
[----:B------:R-:W5:Y:S04]  /*0360*/  LDG.E R10, desc[UR4][R10.64] ;  /* 0x000000040a0a7981 */ /* 0x000f68000c1e1900 */
[----:B------:R-:W5:Y:S04]  /*0370*/  LDG.E R13, desc[UR4][R14.64] ;  /* 0x000000040e0d7981 */ /* 0x000f68000c1e1900 */
[----:B------:R-:W5:Y:S04]  /*0380*/  LDG.E R7, desc[UR4][R2.64+0x4] ;  /* 0x0000040402077981 */ /* 0x000f68000c1e1900 */
[----:B------:R-:W5:Y:S01]  /*0390*/  LDG.E R9, desc[UR4][R2.64+0xc] ;  /* 0x00000c0402097981 */ /* 0x000f62000c1e1900 */
[----:B--2---:R-:W-:Y:S01]  /*03a0*/  FFMA R26, R25, R26, R24 ;  /* 0x0000001a191a7223 */ /* 0x004fe20000000018 */
[----:B------:R-:W-:-:S02]  /*03b0*/  IMAD.WIDE R24, R17, 0x4, R14 ;  /* 0x0000000411187825 */ /* 0x000fc400078e020e */
[----:B------:R-:W2:Y:S04]  /*03c0*/  LDG.E R14, desc[UR4][R2.64+0x8] ;  /* 0x00000804020e7981 */ /* 0x000ea8000c1e1900 */
[----:B------:R-:W2:Y:S01]  /*03d0*/  LDG.E R24, desc[UR4][R24.64] ;  /* 0x0000000418187981 */ /* 0x000ea2000c1e1900 */
[----:B---3--:R-:W-:Y:S01]  /*03e0*/  FFMA R12, R23, R12, R26 ;  /* 0x0000000c170c7223 */ /* 0x008fe2000000001a */
[----:B------:R-:W-:-:S03]  /*03f0*/  IADD3 R22, PT, PT, R22, 0x8, RZ ;  /* 0x0000000816167810 */ /* 0x000fc60007ffe0ff */
[----:B----4-:R-:W-:Y:S01]  /*0400*/  FFMA R29, R29, R4, R12 ;  /* 0x000000041d1d7223 */ /* 0x010fe2000000000c */
[----:B------:R-:W-:-:S03]  /*0410*/  ISETP.NE.AND P1, PT, R22, RZ, PT ;  /* 0x000000ff1600720c */ /* 0x000fc60003f25270 */
[----:B-----5:R-:W-:Y:S01]  /*0420*/  FFMA R8, R28, R8, R29 ;  /* 0x000000081c087223 */ /* 0x020fe2000000001d */
[----:B------:R-:W-:-:S03]  /*0430*/  IADD3 R4, P2, PT, R2, 0x20, RZ ;  /* 0x0000002002047810 */ /* 0x000fc60007f5e0ff */
[----:B------:R-:W-:Y:S01]  /*0440*/  FFMA R6, R5, R6, R8 ;  /* 0x0000000605067223 */ /* 0x000fe20000000008 */
[----:B------:R-:W-:Y:S02]  /*0450*/  IADD3.X R5, PT, PT, RZ, R3, RZ, P2, !PT ;  /* 0x00000003ff057210 */ /* 0x000fe400017fe4ff */
[----:B------:R-:W-:Y:S01]  /*0460*/  LEA R18, R17, R18, 0x3 ;  /* 0x0000001211127211 */ /* 0x000fe200078e18ff */
[----:B------:R-:W-:-:S04]  /*0470*/  FFMA R7, R7, R10, R6 ;  /* 0x0000000a07077223 */ /* 0x000fc80000000006 */
[----:B--2---:R-:W-:-:S04]  /*0480*/  FFMA R14, R14, R13, R7 ;  /* 0x0000000d0e0e7223 */ /* 0x004fc80000000007 */
[----:B------:R-:W-:Y:S01]  /*0490*/  FFMA R24, R9, R24, R14 ;  /* 0x0000001809187223 */ /* 0x000fe2000000000e */
[----:B------:R-:W-:Y:S06]  /*04a0*/  @P1 BRA `(.L_x_127) ;  /* 0xfffffffc005c1947 */ /* 0x000fec000383ffff */
.L_x_126:
[----:B------:R-:W-:Y:S05]  /*04b0*/  @!P0 BRA `(.L_x_125) ;  /* 0x0000000000fc8947 */ /* 0x000fea0003800000 */
[----:B------:R-:W-:Y:S02]  /*04c0*/  ISETP.GE.U32.AND P1, PT, R27, 0x4, PT ;  /* 0x000000041b00780c */ /* 0x000fe40003f26070 */
[----:B------:R-:W-:-:S04]  /*04d0*/  LOP3.LUT R14, R19, 0x3, RZ, 0xc0, !PT ;  /* 0x00000003130e7812 */ /* 0x000fc800078ec0ff */
[----:B------:R-:W-:-:S07]  /*04e0*/  ISETP.NE.AND P0, PT, R14, RZ, PT ;  /* 0x000000ff0e00720c */ /* 0x000fce0003f05270 */
[----:B------:R-:W-:Y:S06]  /*04f0*/  @!P1 BRA `(.L_x_128) ;  /* 0x00000000006c9947 */ /* 0x000fec0003800000 */
[----:B------:R-:W0:Y:S01]  /*0500*/  LDC.64 R4, c[0x0][0x388] ;  /* 0x0000e200ff047b82 */ /* 0x000e220000000a00 */
[----:B------:R-:W1:Y:S01]  /*0510*/  LDCU.64 UR6, c[0x0][0x380] ;  /* 0x00007000ff0677ac */ /* 0x000e620008000a00 */
[----:B------:R-:W-:Y:S01]  /*0520*/  IMAD R7, R21, R17, R0 ;  /* 0x0000001115077224 */ /* 0x000fe200078e0200 */
[CC--:B------:R-:W-:Y:S02]  /*0530*/  IADD3 R3, PT, PT, R20.reuse, R21.reuse, RZ ;  /* 0x0000001514037210 */ /* 0x0c0fe40007ffe0ff */
[----:B------:R-:W-:-:S03]  /*0540*/  IADD3 R8, P1, PT, R20, R21, RZ ;  /* 0x0000001514087210 */ /* 0x000fc60007f3e0ff */
[----:B------:R-:W2:Y:S01]  /*0550*/  LDC.64 R12, c[0x0][0x380] ;  /* 0x0000e000ff0c7b82 */ /* 0x000ea20000000a00 */
[----:B0-----:R-:W-:-:S04]  /*0560*/  IMAD.WIDE R4, R7, 0x4, R4 ;  /* 0x0000000407047825 */ /* 0x001fc800078e0204 */
[----:B------:R-:W-:Y:S02]  /*0570*/  IMAD.WIDE R6, R17, 0x4, R4 ;  /* 0x0000000411067825 */ /* 0x000fe400078e0204 */
[----:B------:R-:W3:Y:S02]  /*0580*/  LDG.E R4, desc[UR4][R4.64] ;  /* 0x0000000404047981 */ /* 0x000ee4000c1e1900 */
[----:B--2---:R-:W-:Y:S01]  /*0590*/  IMAD.WIDE.U32 R12, R3, 0x4, R12 ;  /* 0x00000004030c7825 */ /* 0x004fe200078e000c */
[----:B------:R-:W-:Y:S02]  /*05a0*/  IADD3.X R3, PT, PT, RZ, RZ, RZ, P1, !PT ;  /* 0x000000ffff037210 */ /* 0x000fe40000ffe4ff */
[----:B-1----:R-:W-:-:S03]  /*05b0*/  LEA R2, P1, R8, UR6, 0x2 ;  /* 0x0000000608027c11 */ /* 0x002fc6000f8210ff */
[----:B------:R-:W3:Y:S01]  /*05c0*/  LDG.E R13, desc[UR4][R12.64] ;  /* 0x000000040c0d7981 */ /* 0x000ee2000c1e1900 */
[----:B------:R-:W-:Y:S01]  /*05d0*/  LEA.HI.X R3, R8, UR7, R3, 0x2, P1 ;  /* 0x0000000708037c11 */ /* 0x000fe200088f1403 */
[C---:B------:R-:W-:Y:S02]  /*05e0*/  IMAD.WIDE R8, R17.reuse, 0x4, R6 ;  /* 0x0000000411087825 */ /* 0x040fe400078e0206 */
[----:B------:R-:W2:Y:S04]  /*05f0*/  LDG.E R6, desc[UR4][R6.64] ;  /* 0x0000000406067981 */ /* 0x000ea8000c1e1900 */
[----:B------:R-:W2:Y:S01]  /*0600*/  LDG.E R15, desc[UR4][R2.64+0x4] ;  /* 0x00000404020f7981 */ /* 0x000ea2000c1e1900 */
[----:B------:R-:W-:-:S03]  /*0610*/  IMAD.WIDE R10, R17, 0x4, R8 ;  /* 0x00000004110a7825 */ /* 0x000fc600078e0208 */
[----:B------:R-:W4:Y:S04]  /*0620*/  LDG.E R22, desc[UR4][R8.64] ;  /* 0x0000000408167981 */ /* 0x000f28000c1e1900 */
[----:B------:R-:W4:Y:S04]  /*0630*/  LDG.E R18, desc[UR4][R2.64+0x8] ;  /* 0x0000080402127981 */ /* 0x000f28000c1e1900 */
[----:B------:R-:W5:Y:S04]  /*0640*/  LDG.E R26, desc[UR4][R2.64+0xc] ;  /* 0x00000c04021a7981 */ /* 0x000f68000c1e1900 */
[----:B------:R-:W5:Y:S01]  /*0650*/  LDG.E R10, desc[UR4][R10.64] ;  /* 0x000000040a0a7981 */ /* 0x000f62000c1e1900 */
[----:B------:R-:W-:Y:S01]  /*0660*/  IADD3 R21, PT, PT, R21, 0x4, RZ ;  /* 0x0000000415157810 */ /* 0x000fe20007ffe0ff */
[----:B---3--:R-:W-:-:S04]  /*0670*/  FFMA R24, R13, R4, R24 ;  /* 0x000000040d187223 */ /* 0x008fc80000000018 */
[----:B--2---:R-:W-:-:S04]  /*0680*/  FFMA R15, R15, R6, R24 ;  /* 0x000000060f0f7223 */ /* 0x004fc80000000018 */
[----:B----4-:R-:W-:-:S04]  /*0690*/  FFMA R15, R18, R22, R15 ;  /* 0x00000016120f7223 */ /* 0x010fc8000000000f */
[----:B-----5:R-:W-:-:S07]  /*06a0*/  FFMA R24, R26, R10, R15 ;  /* 0x0000000a1a187223 */ /* 0x020fce000000000f */
.L_x_128:
[----:B------:R-:W-:Y:S05]  /*06b0*/  @!P0 BRA `(.L_x_125) ;  /* 0x00000000007c8947 */ /* 0x000fea0003800000 */
[----:B------:R-:W-:Y:S01]  /*06c0*/  ISETP.NE.AND P1, PT, R14, 0x1, PT ;  /* 0x000000010e00780c */ /* 0x000fe20003f25270 */
[----:B------:R-:W0:Y:S01]  /*06d0*/  LDC.64 R10, c[0x0][0x380] ;  /* 0x0000e000ff0a7b82 */ /* 0x000e220000000a00 */
[----:B------:R-:W-:-:S04]  /*06e0*/  LOP3.LUT R19, R19, 0x1, RZ, 0xc0, !PT ;  /* 0x0000000113137812 */ /* 0x000fc800078ec0ff */
[----:B------:R-:W-:-:S03]  /*06f0*/  ISETP.NE.U32.AND P0, PT, R19, 0x1, PT ;  /* 0x000000011300780c */ /* 0x000fc60003f05070 */
[----:B------:R-:W1:Y:S04]  /*0700*/  LDC.64 R8, c[0x0][0x388] ;  /* 0x0000e200ff087b82 */ /* 0x000e680000000a00 */
[CC--:B------:R-:W-:Y:S02]  /*0710*/  @P1 IADD3 R13, PT, PT, R20.reuse, R21.reuse, RZ ;  /* 0x00000015140d1210 */ /* 0x0c0fe40007ffe0ff */
[----:B------:R-:W-:Y:S02]  /*0720*/  @P1 IADD3 R12, P2, PT, R20, R21, RZ ;  /* 0x00000015140c1210 */ /* 0x000fe40007f5e0ff */
[----:B------:R-:W2:Y:S02]  /*0730*/  @P1 LDC.64 R2, c[0x0][0x380] ;  /* 0x0000e000ff021b82 */ /* 0x000ea40000000a00 */
[----:B------:R-:W-:-:S06]  /*0740*/  @P1 IADD3.X R14, PT, PT, RZ, RZ, RZ, P2, !PT ;  /* 0x000000ffff0e1210 */ /* 0x000fcc00017fe4ff */
[----:B------:R-:W3:Y:S01]  /*0750*/  LDC.64 R4, c[0x0][0x380] ;  /* 0x0000e000ff047b82 */ /* 0x000ee20000000a00 */
[----:B0-----:R-:W-:-:S04]  /*0760*/  @P1 IMAD.WIDE.U32 R10, R13, 0x4, R10 ;  /* 0x000000040d0a1825 */ /* 0x001fc800078e000a */
[C---:B------:R-:W-:Y:S01]  /*0770*/  @P1 IMAD R13, R21.reuse, R17, R0 ;  /* 0x00000011150d1224 */ /* 0x040fe200078e0200 */
[----:B------:R-:W-:Y:S01]  /*0780*/  @P1 IADD3 R21, PT, PT, R21, 0x2, RZ ;  /* 0x0000000215151810 */ /* 0x000fe20007ffe0ff */
[----:B------:R-:W4:Y:S01]  /*0790*/  @P1 LDG.E R11, desc[UR4][R10.64] ;  /* 0x000000040a0b1981 */ /* 0x000f22000c1e1900 */
[----:B------:R-:W0:Y:S01]  /*07a0*/  LDC.64 R6, c[0x0][0x388] ;  /* 0x0000e200ff067b82 */ /* 0x000e220000000a00 */
[----:B-1----:R-:W-:Y:S01]  /*07b0*/  @P1 IMAD.WIDE R8, R13, 0x4, R8 ;  /* 0x000000040d081825 */ /* 0x002fe200078e0208 */
[----:B------:R-:W-:Y:S02]  /*07c0*/  @!P0 IADD3 R15, PT, PT, R20, R21, RZ ;  /* 0x00000015140f8210 */ /* 0x000fe40007ffe0ff */
[----:B--2---:R-:W-:Y:S01]  /*07d0*/  @P1 LEA R2, P2, R12, R2, 0x2 ;  /* 0x000000020c021211 */ /* 0x004fe200078410ff */
[----:B------:R-:W-:-:S03]  /*07e0*/  @!P0 IMAD R21, R21, R17, R0 ;  /* 0x0000001115158224 */ /* 0x000fc600078e0200 */
[----:B------:R-:W-:Y:S01]  /*07f0*/  @P1 LEA.HI.X R3, R12, R3, R14, 0x2, P2 ;  /* 0x000000030c031211 */ /* 0x000fe200010f140e */
[----:B------:R-:W-:Y:S01]  /*0800*/  @P1 IMAD.WIDE R12, R17, 0x4, R8 ;  /* 0x00000004110c1825 */ /* 0x000fe200078e0208 */
[----:B------:R-:W4:Y:S03]  /*0810*/  @P1 LDG.E R14, desc[UR4][R8.64] ;  /* 0x00000004080e1981 */ /* 0x000f26000c1e1900 */
[----:B---3--:R-:W-:Y:S01]  /*0820*/  @!P0 IMAD.WIDE.U32 R4, R15, 0x4, R4 ;  /* 0x000000040f048825 */ /* 0x008fe200078e0004 */
[----:B------:R-:W2:Y:S04]  /*0830*/  @P1 LDG.E R2, desc[UR4][R2.64+0x4] ;  /* 0x0000040402021981 */ /* 0x000ea8000c1e1900 */
[----:B------:R-:W2:Y:S01]  /*0840*/  @P1 LDG.E R12, desc[UR4][R12.64] ;  /* 0x000000040c0c1981 */ /* 0x000ea2000c1e1900 */
[----:B0-----:R-:W-:-:S03]  /*0850*/  @!P0 IMAD.WIDE R6, R21, 0x4, R6 ;  /* 0x0000000415068825 */ /* 0x001fc600078e0206 */
[----:B------:R-:W3:Y:S04]  /*0860*/  @!P0 LDG.E R5, desc[UR4][R4.64] ;  /* 0x0000000404058981 */ /* 0x000ee8000c1e1900 */
[----:B------:R-:W3:Y:S01]  /*0870*/  @!P0 LDG.E R6, desc[UR4][R6.64] ;  /* 0x0000000406068981 */ /* 0x000ee2000c1e1900 */
[----:B----4-:R-:W-:-:S04]  /*0880*/  @P1 FFMA R11, R11, R14, R24 ;  /* 0x0000000e0b0b1223 */ /* 0x010fc80000000018 */
[----:B--2---:R-:W-:-:S04]  /*0890*/  @P1 FFMA R24, R2, R12, R11 ;  /* 0x0000000c02181223 */ /* 0x004fc8000000000b */
[----:B---3--:R-:W-:-:S07]  /*08a0*/  @!P0 FFMA R24, R5, R6, R24 ;  /* 0x0000000605188223 */ /* 0x008fce0000000018 */
.L_x_125:
[----:B------:R-:W0:Y:S01]  /*08b0*/  LDC.64 R2, c[0x0][0x390] ;  /* 0x0000e400ff027b82 */ /* 0x000e220000000a00 */
[----:B------:R-:W-:-:S04]  /*08c0*/  IMAD R17, R16, R17, R0 ;  /* 0x0000001110117224 */ /* 0x000fc800078e0200 */
[----:B0-----:R-:W-:-:S05]  /*08d0*/  IMAD.WIDE R2, R17, 0x4, R2 ;  /* 0x0000000411027825 */ /* 0x001fca00078e0202 */
[----:B------:R-:W-:Y:S01]  /*08e0*/  STG.E desc[UR4][R2.64], R24 ;  /* 0x0000001802007986 */ /* 0x000fe2000c101904 */
[----:B------:R-:W-:Y:S05]  /*08f0*/  EXIT ;  /* 0x000000000000794d */ /* 0x000fea0003800000 */
.L_x_129:
        /* <DEDUP_REMOVED lines=16> */
.L_x_143:


//--------------------- .nv.shared.reserved.0     --------------------------
	.section	.nv.shared.reserved.0,"aw",@nobits
	.weak		__nv_reservedSMEM_offset_0_alias
	.size		__nv_reservedSMEM_offset_0_alias, 0, 64
	.other		__nv_reservedSMEM_offset_0_alias,@"STO_CUDA_RESERVED_SHARED STV_DEFAULT"
__nv_reservedSMEM_offset_0_alias:
	.zero		0
	.zero		64


//--------------------- .nv.constant0.sinu        --------------------------
	.section	.nv.constant0.sinu,"a",@progbits
	.sectionflags	@""
	.align	4
.nv.constant0.sinu:
	.zero		908


//--------------------- .nv.constant0.array_mult  --------------------------
	.section	.nv.constant0.array_mult,"a",@progbits
	.sectionflags	@""
	.align	4
.nv.constant0.array_mult:
	.zero		916


//--------------------- .nv.constant0.array_add   --------------------------
	.section	.nv.constant0.array_add,"a",@progbits
	.sectionflags	@""
	.align	4
.nv.constant0.array_add:
	.zero		916


//--------------------- .nv.constant0.multi_head_attention --------------------------
	.section	.nv.constant0.multi_head_attention,"a",@progbits
	.sectionflags	@""
	.align	4
.nv.constant0.multi_head_attention:
	.zero		960


//--------------------- .nv.constant0.apply_position --------------------------
	.section	.nv.constant0.apply_position,"a",@progbits
	.sectionflags	@""
	.align	4
.nv.constant0.apply_position:
	.zero		936


//--------------------- .nv.constant0.rmsnorm     --------------------------
	.section	.nv.constant0.rmsnorm,"a",@progbits
	.sectionflags	@""
	.align	4
.nv.constant0.rmsnorm:
	.zero		924


//--------------------- .nv.constant0.copy_from_slice --------------------------
	.section	.nv.constant0.copy_from_slice,"a",@progbits
	.sectionflags	@""
	.align	4
.nv.constant0.copy_from_slice:
	.zero		916


//--------------------- .nv.constant0.matmul      --------------------------
	.section	.nv.constant0.matmul,"a",@progbits
	.sectionflags	@""
	.align	4
.nv.constant0.matmul:
	.zero		932


//--------------------- SYMBOLS --------------------------

	.type		.nv.reservedSmem.offset0,@object
	.size		.nv.reservedSmem.offset0,0x4
